//
// Generated by NVIDIA NVVM Compiler
//
// Compiler Build ID: CL-36424714
// Cuda compilation tools, release 13.0, V13.0.88
// Based on NVVM 20.0.0
//

.version 9.0
.target sm_100
.address_size 64

	// .globl	_Z10divergencePPfS_S_S_S_fffiiiiiii

.visible .entry _Z10divergencePPfS_S_S_S_fffiiiiiii(
	.param .u64 .ptr .align 1 _Z10divergencePPfS_S_S_S_fffiiiiiii_param_0,
	.param .u64 .ptr .align 1 _Z10divergencePPfS_S_S_S_fffiiiiiii_param_1,
	.param .u64 .ptr .align 1 _Z10divergencePPfS_S_S_S_fffiiiiiii_param_2,
	.param .u64 .ptr .align 1 _Z10divergencePPfS_S_S_S_fffiiiiiii_param_3,
	.param .u64 .ptr .align 1 _Z10divergencePPfS_S_S_S_fffiiiiiii_param_4,
	.param .f32 _Z10divergencePPfS_S_S_S_fffiiiiiii_param_5,
	.param .f32 _Z10divergencePPfS_S_S_S_fffiiiiiii_param_6,
	.param .f32 _Z10divergencePPfS_S_S_S_fffiiiiiii_param_7,
	.param .u32 _Z10divergencePPfS_S_S_S_fffiiiiiii_param_8,
	.param .u32 _Z10divergencePPfS_S_S_S_fffiiiiiii_param_9,
	.param .u32 _Z10divergencePPfS_S_S_S_fffiiiiiii_param_10,
	.param .u32 _Z10divergencePPfS_S_S_S_fffiiiiiii_param_11,
	.param .u32 _Z10divergencePPfS_S_S_S_fffiiiiiii_param_12,
	.param .u32 _Z10divergencePPfS_S_S_S_fffiiiiiii_param_13,
	.param .u32 _Z10divergencePPfS_S_S_S_fffiiiiiii_param_14
)
{
	.reg .pred 	%p<6>;
	.reg .b32 	%r<63>;
	.reg .b32 	%f<70>;
	.reg .b64 	%rd<37>;

	ld.param.u64 	%rd5, [_Z10divergencePPfS_S_S_S_fffiiiiiii_param_1];
	ld.param.u64 	%rd6, [_Z10divergencePPfS_S_S_S_fffiiiiiii_param_2];
	ld.param.u64 	%rd8, [_Z10divergencePPfS_S_S_S_fffiiiiiii_param_3];
	ld.param.u64 	%rd7, [_Z10divergencePPfS_S_S_S_fffiiiiiii_param_4];
	ld.param.u32 	%r20, [_Z10divergencePPfS_S_S_S_fffiiiiiii_param_8];
	ld.param.u32 	%r21, [_Z10divergencePPfS_S_S_S_fffiiiiiii_param_9];
	ld.param.u32 	%r22, [_Z10divergencePPfS_S_S_S_fffiiiiiii_param_10];
	ld.param.u32 	%r23, [_Z10divergencePPfS_S_S_S_fffiiiiiii_param_14];
	cvta.to.global.u64 	%rd1, %rd5;
	cvta.to.global.u64 	%rd2, %rd7;
	cvta.to.global.u64 	%rd3, %rd8;
	cvta.to.global.u64 	%rd4, %rd6;
	mov.u32 	%r1, %ntid.z;
	div.u32 	%r2, %r22, %r1;
	mov.u32 	%r24, %tid.x;
	mov.u32 	%r25, %ntid.x;
	mov.u32 	%r26, %ctaid.x;
	mad.lo.s32 	%r27, %r25, %r26, %r24;
	mul.lo.s32 	%r3, %r23, %r27;
	add.s32 	%r4, %r3, %r23;
	setp.lt.s32 	%p1, %r23, 1;
	@%p1 bra 	$L__BB0_6;
	mov.u32 	%r28, %ctaid.y;
	div.u32 	%r29, %r28, %r2;
	mov.u32 	%r30, %ntid.y;
	mul.lo.s32 	%r31, %r29, %r2;
	sub.s32 	%r32, %r28, %r31;
	mov.u32 	%r33, %tid.y;
	mad.lo.s32 	%r34, %r32, %r30, %r33;
	mov.u32 	%r35, %tid.z;
	mad.lo.s32 	%r36, %r29, %r1, %r35;
	shl.b32 	%r37, %r36, 1;
	mad.lo.s32 	%r38, %r36, %r20, %r37;
	mul.lo.s32 	%r39, %r34, %r20;
	mad.lo.s32 	%r40, %r38, %r21, %r39;
	shl.b32 	%r41, %r34, 1;
	add.s32 	%r5, %r40, %r41;
	add.s32 	%r42, %r37, 2;
	mul.lo.s32 	%r43, %r42, %r20;
	mad.lo.s32 	%r44, %r37, %r21, %r41;
	sub.s32 	%r6, %r43, %r44;
	shl.b32 	%r7, %r20, 1;
	mul.lo.s32 	%r8, %r7, %r21;
	mul.lo.s32 	%r45, %r37, %r20;
	sub.s32 	%r9, %r8, %r45;
	add.s32 	%r46, %r3, 1;
	max.s32 	%r10, %r4, %r46;
	sub.s32 	%r47, %r10, %r3;
	and.b32  	%r11, %r47, 3;
	setp.eq.s32 	%p2, %r11, 0;
	mov.u32 	%r61, %r3;
	@%p2 bra 	$L__BB0_4;
	neg.s32 	%r59, %r11;
	mov.u32 	%r61, %r3;
$L__BB0_3:
	.pragma "nounroll";
	ld.param.f32 	%f68, [_Z10divergencePPfS_S_S_S_fffiiiiiii_param_7];
	ld.param.f32 	%f66, [_Z10divergencePPfS_S_S_S_fffiiiiiii_param_6];
	ld.param.f32 	%f64, [_Z10divergencePPfS_S_S_S_fffiiiiiii_param_5];
	add.s32 	%r48, %r5, %r61;
	add.s32 	%r49, %r6, %r48;
	sub.s32 	%r50, %r49, %r7;
	add.s32 	%r51, %r9, %r50;
	sub.s32 	%r52, %r51, %r8;
	mul.wide.s32 	%rd9, %r48, 4;
	add.s64 	%rd10, %rd4, %rd9;
	ld.global.f32 	%f4, [%rd10+8];
	ld.global.f32 	%f5, [%rd10];
	sub.f32 	%f6, %f4, %f5;
	mul.wide.s32 	%rd11, %r49, 4;
	add.s64 	%rd12, %rd3, %rd11;
	ld.global.f32 	%f7, [%rd12];
	mul.wide.s32 	%rd13, %r50, 4;
	add.s64 	%rd14, %rd3, %rd13;
	ld.global.f32 	%f8, [%rd14];
	sub.f32 	%f9, %f7, %f8;
	mul.wide.s32 	%rd15, %r51, 4;
	add.s64 	%rd16, %rd2, %rd15;
	ld.global.f32 	%f10, [%rd16];
	mul.wide.s32 	%rd17, %r52, 4;
	add.s64 	%rd18, %rd2, %rd17;
	ld.global.f32 	%f11, [%rd18];
	sub.f32 	%f12, %f10, %f11;
	mul.f32 	%f13, %f68, %f12;
	fma.rn.f32 	%f14, %f66, %f9, %f13;
	fma.rn.f32 	%f15, %f64, %f6, %f14;
	add.s64 	%rd19, %rd1, %rd17;
	st.global.f32 	[%rd19], %f15;
	add.s32 	%r61, %r61, 1;
	add.s32 	%r59, %r59, 1;
	setp.ne.s32 	%p3, %r59, 0;
	@%p3 bra 	$L__BB0_3;
$L__BB0_4:
	sub.s32 	%r53, %r3, %r10;
	setp.gt.u32 	%p4, %r53, -4;
	@%p4 bra 	$L__BB0_6;
$L__BB0_5:
	ld.param.f32 	%f69, [_Z10divergencePPfS_S_S_S_fffiiiiiii_param_7];
	ld.param.f32 	%f67, [_Z10divergencePPfS_S_S_S_fffiiiiiii_param_6];
	ld.param.f32 	%f65, [_Z10divergencePPfS_S_S_S_fffiiiiiii_param_5];
	ld.param.u64 	%rd36, [_Z10divergencePPfS_S_S_S_fffiiiiiii_param_4];
	ld.param.u64 	%rd35, [_Z10divergencePPfS_S_S_S_fffiiiiiii_param_2];
	ld.param.u64 	%rd34, [_Z10divergencePPfS_S_S_S_fffiiiiiii_param_1];
	add.s32 	%r54, %r5, %r61;
	add.s32 	%r55, %r6, %r54;
	sub.s32 	%r56, %r55, %r7;
	add.s32 	%r57, %r9, %r56;
	sub.s32 	%r58, %r57, %r8;
	cvta.to.global.u64 	%rd20, %rd35;
	mul.wide.s32 	%rd21, %r54, 4;
	add.s64 	%rd22, %rd20, %rd21;
	ld.global.f32 	%f16, [%rd22+8];
	ld.global.f32 	%f17, [%rd22];
	sub.f32 	%f18, %f16, %f17;
	mul.wide.s32 	%rd23, %r55, 4;
	add.s64 	%rd24, %rd3, %rd23;
	ld.global.f32 	%f19, [%rd24];
	mul.wide.s32 	%rd25, %r56, 4;
	add.s64 	%rd26, %rd3, %rd25;
	ld.global.f32 	%f20, [%rd26];
	sub.f32 	%f21, %f19, %f20;
	cvta.to.global.u64 	%rd27, %rd36;
	mul.wide.s32 	%rd28, %r57, 4;
	add.s64 	%rd29, %rd27, %rd28;
	ld.global.f32 	%f22, [%rd29];
	mul.wide.s32 	%rd30, %r58, 4;
	add.s64 	%rd31, %rd27, %rd30;
	ld.global.f32 	%f23, [%rd31];
	sub.f32 	%f24, %f22, %f23;
	mul.f32 	%f25, %f69, %f24;
	fma.rn.f32 	%f26, %f67, %f21, %f25;
	fma.rn.f32 	%f27, %f65, %f18, %f26;
	cvta.to.global.u64 	%rd32, %rd34;
	add.s64 	%rd33, %rd32, %rd30;
	st.global.f32 	[%rd33], %f27;
	ld.global.f32 	%f28, [%rd22+12];
	ld.global.f32 	%f29, [%rd22+4];
	sub.f32 	%f30, %f28, %f29;
	ld.global.f32 	%f31, [%rd24+4];
	ld.global.f32 	%f32, [%rd26+4];
	sub.f32 	%f33, %f31, %f32;
	ld.global.f32 	%f34, [%rd29+4];
	ld.global.f32 	%f35, [%rd31+4];
	sub.f32 	%f36, %f34, %f35;
	mul.f32 	%f37, %f69, %f36;
	fma.rn.f32 	%f38, %f67, %f33, %f37;
	fma.rn.f32 	%f39, %f65, %f30, %f38;
	st.global.f32 	[%rd33+4], %f39;
	ld.global.f32 	%f40, [%rd22+16];
	ld.global.f32 	%f41, [%rd22+8];
	sub.f32 	%f42, %f40, %f41;
	ld.global.f32 	%f43, [%rd24+8];
	ld.global.f32 	%f44, [%rd26+8];
	sub.f32 	%f45, %f43, %f44;
	ld.global.f32 	%f46, [%rd29+8];
	ld.global.f32 	%f47, [%rd31+8];
	sub.f32 	%f48, %f46, %f47;
	mul.f32 	%f49, %f69, %f48;
	fma.rn.f32 	%f50, %f67, %f45, %f49;
	fma.rn.f32 	%f51, %f65, %f42, %f50;
	st.global.f32 	[%rd33+8], %f51;
	ld.global.f32 	%f52, [%rd22+20];
	ld.global.f32 	%f53, [%rd22+12];
	sub.f32 	%f54, %f52, %f53;
	ld.global.f32 	%f55, [%rd24+12];
	ld.global.f32 	%f56, [%rd26+12];
	sub.f32 	%f57, %f55, %f56;
	ld.global.f32 	%f58, [%rd29+12];
	ld.global.f32 	%f59, [%rd31+12];
	sub.f32 	%f60, %f58, %f59;
	mul.f32 	%f61, %f69, %f60;
	fma.rn.f32 	%f62, %f67, %f57, %f61;
	fma.rn.f32 	%f63, %f65, %f54, %f62;
	st.global.f32 	[%rd33+12], %f63;
	add.s32 	%r61, %r61, 4;
	setp.lt.s32 	%p5, %r61, %r4;
	@%p5 bra 	$L__BB0_5;
$L__BB0_6:
	ret;

}
	// .globl	_Z10initializePfS_S_S_fffiiiiiii
.visible .entry _Z10initializePfS_S_S_fffiiiiiii(
	.param .u64 .ptr .align 1 _Z10initializePfS_S_S_fffiiiiiii_param_0,
	.param .u64 .ptr .align 1 _Z10initializePfS_S_S_fffiiiiiii_param_1,
	.param .u64 .ptr .align 1 _Z10initializePfS_S_S_fffiiiiiii_param_2,
	.param .u64 .ptr .align 1 _Z10initializePfS_S_S_fffiiiiiii_param_3,
	.param .f32 _Z10initializePfS_S_S_fffiiiiiii_param_4,
	.param .f32 _Z10initializePfS_S_S_fffiiiiiii_param_5,
	.param .f32 _Z10initializePfS_S_S_fffiiiiiii_param_6,
	.param .u32 _Z10initializePfS_S_S_fffiiiiiii_param_7,
	.param .u32 _Z10initializePfS_S_S_fffiiiiiii_param_8,
	.param .u32 _Z10initializePfS_S_S_fffiiiiiii_param_9,
	.param .u32 _Z10initializePfS_S_S_fffiiiiiii_param_10,
	.param .u32 _Z10initializePfS_S_S_fffiiiiiii_param_11,
	.param .u32 _Z10initializePfS_S_S_fffiiiiiii_param_12,
	.param .u32 _Z10initializePfS_S_S_fffiiiiiii_param_13
)
{
	.reg .pred 	%p<6>;
	.reg .b32 	%r<65>;
	.reg .b64 	%rd<34>;

	ld.param.u64 	%rd5, [_Z10initializePfS_S_S_fffiiiiiii_param_0];
	ld.param.u64 	%rd6, [_Z10initializePfS_S_S_fffiiiiiii_param_2];
	ld.param.u64 	%rd7, [_Z10initializePfS_S_S_fffiiiiiii_param_3];
	ld.param.u32 	%r20, [_Z10initializePfS_S_S_fffiiiiiii_param_7];
	ld.param.u32 	%r21, [_Z10initializePfS_S_S_fffiiiiiii_param_8];
	ld.param.u32 	%r22, [_Z10initializePfS_S_S_fffiiiiiii_param_9];
	ld.param.u32 	%r23, [_Z10initializePfS_S_S_fffiiiiiii_param_13];
	cvta.to.global.u64 	%rd1, %rd5;
	cvta.to.global.u64 	%rd2, %rd7;
	cvta.to.global.u64 	%rd3, %rd6;
	mov.u32 	%r1, %ntid.z;
	div.u32 	%r2, %r22, %r1;
	mov.u32 	%r24, %tid.x;
	mov.u32 	%r25, %ntid.x;
	mov.u32 	%r26, %ctaid.x;
	mad.lo.s32 	%r27, %r25, %r26, %r24;
	mul.lo.s32 	%r3, %r23, %r27;
	add.s32 	%r4, %r3, %r23;
	setp.lt.s32 	%p1, %r23, 1;
	@%p1 bra 	$L__BB1_7;
	mov.u32 	%r28, %ctaid.y;
	div.u32 	%r29, %r28, %r2;
	mov.u32 	%r30, %ntid.y;
	mul.lo.s32 	%r31, %r29, %r2;
	sub.s32 	%r32, %r28, %r31;
	mov.u32 	%r33, %tid.y;
	mad.lo.s32 	%r34, %r32, %r30, %r33;
	mov.u32 	%r35, %tid.z;
	mad.lo.s32 	%r36, %r29, %r1, %r35;
	shl.b32 	%r37, %r36, 1;
	mad.lo.s32 	%r38, %r36, %r20, %r37;
	mul.lo.s32 	%r39, %r34, %r20;
	mad.lo.s32 	%r40, %r38, %r21, %r39;
	shl.b32 	%r41, %r34, 1;
	add.s32 	%r5, %r40, %r41;
	mul.lo.s32 	%r6, %r37, %r20;
	sub.s32 	%r42, %r20, %r21;
	mul.lo.s32 	%r43, %r37, %r42;
	sub.s32 	%r7, %r43, %r41;
	shl.b32 	%r8, %r20, 1;
	mul.lo.s32 	%r9, %r8, %r21;
	add.s32 	%r44, %r3, 1;
	max.s32 	%r10, %r4, %r44;
	sub.s32 	%r45, %r10, %r3;
	and.b32  	%r11, %r45, 3;
	setp.eq.s32 	%p2, %r11, 0;
	mov.u32 	%r63, %r3;
	@%p2 bra 	$L__BB1_4;
	neg.s32 	%r61, %r11;
	mul.wide.s32 	%rd15, %r9, 4;
	mul.wide.s32 	%rd17, %r8, 4;
	mov.u32 	%r63, %r3;
$L__BB1_3:
	.pragma "nounroll";
	ld.param.u64 	%rd32, [_Z10initializePfS_S_S_fffiiiiiii_param_1];
	add.s32 	%r46, %r5, %r63;
	cvta.to.global.u64 	%rd8, %rd32;
	mul.wide.s32 	%rd9, %r46, 4;
	add.s64 	%rd10, %rd8, %rd9;
	mov.b32 	%r47, 1045220557;
	st.global.u32 	[%rd10], %r47;
	add.s32 	%r48, %r7, %r46;
	mul.wide.s32 	%rd11, %r48, 4;
	add.s64 	%rd12, %rd3, %rd11;
	mov.b32 	%r49, 1050253722;
	st.global.u32 	[%rd12], %r49;
	sub.s32 	%r50, %r48, %r6;
	mul.wide.s32 	%rd13, %r50, 4;
	add.s64 	%rd14, %rd2, %rd13;
	mov.b32 	%r51, 1053609165;
	st.global.u32 	[%rd14], %r51;
	add.s64 	%rd16, %rd14, %rd15;
	st.global.u32 	[%rd16], %r51;
	add.s64 	%rd18, %rd12, %rd17;
	st.global.u32 	[%rd18], %r49;
	st.global.u32 	[%rd10+8], %r47;
	add.s64 	%rd19, %rd1, %rd13;
	mov.b32 	%r52, 1036831949;
	st.global.u32 	[%rd19], %r52;
	add.s32 	%r63, %r63, 1;
	add.s32 	%r61, %r61, 1;
	setp.ne.s32 	%p3, %r61, 0;
	@%p3 bra 	$L__BB1_3;
$L__BB1_4:
	sub.s32 	%r53, %r3, %r10;
	setp.gt.u32 	%p4, %r53, -4;
	@%p4 bra 	$L__BB1_7;
	mul.wide.s32 	%rd27, %r9, 4;
	mul.wide.s32 	%rd29, %r8, 4;
$L__BB1_6:
	ld.param.u64 	%rd33, [_Z10initializePfS_S_S_fffiiiiiii_param_1];
	add.s32 	%r54, %r5, %r63;
	cvta.to.global.u64 	%rd20, %rd33;
	mul.wide.s32 	%rd21, %r54, 4;
	add.s64 	%rd22, %rd20, %rd21;
	mov.b32 	%r55, 1045220557;
	st.global.u32 	[%rd22], %r55;
	add.s32 	%r56, %r7, %r54;
	mul.wide.s32 	%rd23, %r56, 4;
	add.s64 	%rd24, %rd3, %rd23;
	mov.b32 	%r57, 1050253722;
	st.global.u32 	[%rd24], %r57;
	sub.s32 	%r58, %r56, %r6;
	mul.wide.s32 	%rd25, %r58, 4;
	add.s64 	%rd26, %rd2, %rd25;
	mov.b32 	%r59, 1053609165;
	st.global.u32 	[%rd26], %r59;
	add.s64 	%rd28, %rd26, %rd27;
	st.global.u32 	[%rd28], %r59;
	add.s64 	%rd30, %rd24, %rd29;
	st.global.u32 	[%rd30], %r57;
	st.global.u32 	[%rd22+8], %r55;
	add.s64 	%rd31, %rd1, %rd25;
	mov.b32 	%r60, 1036831949;
	st.global.u32 	[%rd31], %r60;
	st.global.u32 	[%rd22+4], %r55;
	st.global.u32 	[%rd24+4], %r57;
	st.global.u32 	[%rd26+4], %r59;
	st.global.u32 	[%rd28+4], %r59;
	st.global.u32 	[%rd30+4], %r57;
	st.global.u32 	[%rd22+12], %r55;
	st.global.u32 	[%rd31+4], %r60;
	st.global.u32 	[%rd22+8], %r55;
	st.global.u32 	[%rd24+8], %r57;
	st.global.u32 	[%rd26+8], %r59;
	st.global.u32 	[%rd28+8], %r59;
	st.global.u32 	[%rd30+8], %r57;
	st.global.u32 	[%rd22+16], %r55;
	st.global.u32 	[%rd31+8], %r60;
	st.global.u32 	[%rd22+12], %r55;
	st.global.u32 	[%rd24+12], %r57;
	st.global.u32 	[%rd26+12], %r59;
	st.global.u32 	[%rd28+12], %r59;
	st.global.u32 	[%rd30+12], %r57;
	st.global.u32 	[%rd22+20], %r55;
	st.global.u32 	[%rd31+12], %r60;
	add.s32 	%r63, %r63, 4;
	setp.lt.s32 	%p5, %r63, %r4;
	@%p5 bra 	$L__BB1_6;
$L__BB1_7:
	ret;

}


// ===== COMPILED SASS (sm_100) =====

	.target	sm_100

	.elftype	@"ET_EXEC"


//--------------------- .note.nv.tkinfo           --------------------------
	.section	.note.nv.tkinfo,"",@"SHT_NOTE"
	.sectionflags	@"SHF_NOTE_NV_TKINFO"
	.tkinfo
        /*0018*/ 	.word	0x00000002
        /*0030*/ 	.string	""
        /*0030*/ 	.string	"ptxas"
        /*0030*/ 	.string	"Cuda compilation tools, release 13.0, V13.0.88"
        /*0030*/ 	.string	"Build cuda_13.0.r13.0/compiler.36424714_0"
        /*0030*/ 	.string	"-arch sm_100 -m 64 "



//--------------------- .note.nv.cuinfo           --------------------------
	.section	.note.nv.cuinfo,"",@"SHT_NOTE"
	.sectionflags	@"SHF_NOTE_NV_CUINFO"
        /*0018*/ 	.short	0x0002
        /*001a*/ 	.short	0x0064
        /*001c*/ 	.short	0x0082
	.zero		2


//--------------------- .nv.info                  --------------------------
	.section	.nv.info,"",@"SHT_CUDA_INFO"
	.align	4


	//----- nvinfo : EIATTR_REGCOUNT
	.align		4
        /*0000*/ 	.byte	0x04, 0x2f
        /*0002*/ 	.short	(.L_1 - .L_0)
	.align		4
.L_0:
        /*0004*/ 	.word	index@(_Z10divergencePPfS_S_S_S_fffiiiiiii)
        /*0008*/ 	.word	0x00000020


	//----- nvinfo : EIATTR_FRAME_SIZE
	.align		4
.L_1:
        /*000c*/ 	.byte	0x04, 0x11
        /*000e*/ 	.short	(.L_3 - .L_2)
	.align		4
.L_2:
        /*0010*/ 	.word	index@(_Z10divergencePPfS_S_S_S_fffiiiiiii)
        /*0014*/ 	.word	0x00000000


	//----- nvinfo : EIATTR_REGCOUNT
	.align		4
.L_3:
        /*0018*/ 	.byte	0x04, 0x2f
        /*001a*/ 	.short	(.L_5 - .L_4)
	.align		4
.L_4:
        /*001c*/ 	.word	index@(_Z10initializePfS_S_S_fffiiiiiii)
        /*0020*/ 	.word	0x00000020


	//----- nvinfo : EIATTR_FRAME_SIZE
	.align		4
.L_5:
        /*0024*/ 	.byte	0x04, 0x11
        /*0026*/ 	.short	(.L_7 - .L_6)
	.align		4
.L_6:
        /*0028*/ 	.word	index@(_Z10initializePfS_S_S_fffiiiiiii)
        /*002c*/ 	.word	0x00000000


	//----- nvinfo : EIATTR_MIN_STACK_SIZE
	.align		4
.L_7:
        /*0030*/ 	.byte	0x04, 0x12
        /*0032*/ 	.short	(.L_9 - .L_8)
	.align		4
.L_8:
        /*0034*/ 	.word	index@(_Z10initializePfS_S_S_fffiiiiiii)
        /*0038*/ 	.word	0x00000000


	//----- nvinfo : EIATTR_MIN_STACK_SIZE
	.align		4
.L_9:
        /*003c*/ 	.byte	0x04, 0x12
        /*003e*/ 	.short	(.L_11 - .L_10)
	.align		4
.L_10:
        /*0040*/ 	.word	index@(_Z10divergencePPfS_S_S_S_fffiiiiiii)
        /*0044*/ 	.word	0x00000000
.L_11:


//--------------------- .nv.compat                --------------------------
	.section	.nv.compat,"",@"SHT_CUDA_COMPAT_INFO"
	.align	4
        /*0000*/ 	.byte	0x02, 0x09, 0x00, 0x00, 0x02, 0x02, 0x01, 0x00, 0x02, 0x05, 0x05, 0x00, 0x03, 0x07, 0x01, 0x01
        /*0010*/ 	.byte	0x02, 0x03, 0x00, 0x00, 0x02, 0x06, 0x01, 0x00, 0x04, 0x0b, 0x08, 0x00, 0x09, 0x00, 0x00, 0x00
        /*0020*/ 	.byte	0x00, 0x00, 0x00, 0x00


//--------------------- .nv.info._Z10initializePfS_S_S_fffiiiiiii --------------------------
	.section	.nv.info._Z10initializePfS_S_S_fffiiiiiii,"",@"SHT_CUDA_INFO"
	.sectionflags	@""
	.align	4


	//----- nvinfo : EIATTR_CUDA_API_VERSION
	.align		4
        /*0000*/ 	.byte	0x04, 0x37
        /*0002*/ 	.short	(.L_13 - .L_12)
.L_12:
        /*0004*/ 	.word	0x00000082


	//----- nvinfo : EIATTR_KPARAM_INFO
	.align		4
.L_13:
        /*0008*/ 	.byte	0x04, 0x17
        /*000a*/ 	.short	(.L_15 - .L_14)
.L_14:
        /*000c*/ 	.word	0x00000000
        /*0010*/ 	.short	0x000d
        /*0012*/ 	.short	0x0044
        /*0014*/ 	.byte	0x00, 0xf0, 0x11, 0x00


	//----- nvinfo : EIATTR_KPARAM_INFO
	.align		4
.L_15:
        /*0018*/ 	.byte	0x04, 0x17
        /*001a*/ 	.short	(.L_17 - .L_16)
.L_16:
        /*001c*/ 	.word	0x00000000
        /*0020*/ 	.short	0x000c
        /*0022*/ 	.short	0x0040
        /*0024*/ 	.byte	0x00, 0xf0, 0x11, 0x00


	//----- nvinfo : EIATTR_KPARAM_INFO
	.align		4
.L_17:
        /*0028*/ 	.byte	0x04, 0x17
        /*002a*/ 	.short	(.L_19 - .L_18)
.L_18:
        /*002c*/ 	.word	0x00000000
        /*0030*/ 	.short	0x000b
        /*0032*/ 	.short	0x003c
        /*0034*/ 	.byte	0x00, 0xf0, 0x11, 0x00


	//----- nvinfo : EIATTR_KPARAM_INFO
	.align		4
.L_19:
        /*0038*/ 	.byte	0x04, 0x17
        /*003a*/ 	.short	(.L_21 - .L_20)
.L_20:
        /*003c*/ 	.word	0x00000000
        /*0040*/ 	.short	0x000a
        /*0042*/ 	.short	0x0038
        /*0044*/ 	.byte	0x00, 0xf0, 0x11, 0x00


	//----- nvinfo : EIATTR_KPARAM_INFO
	.align		4
.L_21:
        /*0048*/ 	.byte	0x04, 0x17
        /*004a*/ 	.short	(.L_23 - .L_22)
.L_22:
        /*004c*/ 	.word	0x00000000
        /*0050*/ 	.short	0x0009
        /*0052*/ 	.short	0x0034
        /*0054*/ 	.byte	0x00, 0xf0, 0x11, 0x00


	//----- nvinfo : EIATTR_KPARAM_INFO
	.align		4
.L_23:
        /*0058*/ 	.byte	0x04, 0x17
        /*005a*/ 	.short	(.L_25 - .L_24)
.L_24:
        /*005c*/ 	.word	0x00000000
        /*0060*/ 	.short	0x0008
        /*0062*/ 	.short	0x0030
        /*0064*/ 	.byte	0x00, 0xf0, 0x11, 0x00


	//----- nvinfo : EIATTR_KPARAM_INFO
	.align		4
.L_25:
        /*0068*/ 	.byte	0x04, 0x17
        /*006a*/ 	.short	(.L_27 - .L_26)
.L_26:
        /*006c*/ 	.word	0x00000000
        /*0070*/ 	.short	0x0007
        /*0072*/ 	.short	0x002c
        /*0074*/ 	.byte	0x00, 0xf0, 0x11, 0x00


	//----- nvinfo : EIATTR_KPARAM_INFO
	.align		4
.L_27:
        /*0078*/ 	.byte	0x04, 0x17
        /*007a*/ 	.short	(.L_29 - .L_28)
.L_28:
        /*007c*/ 	.word	0x00000000
        /*0080*/ 	.short	0x0006
        /*0082*/ 	.short	0x0028
        /*0084*/ 	.byte	0x00, 0xf0, 0x11, 0x00


	//----- nvinfo : EIATTR_KPARAM_INFO
	.align		4
.L_29:
        /*0088*/ 	.byte	0x04, 0x17
        /*008a*/ 	.short	(.L_31 - .L_30)
.L_30:
        /*008c*/ 	.word	0x00000000
        /*0090*/ 	.short	0x0005
        /*0092*/ 	.short	0x0024
        /*0094*/ 	.byte	0x00, 0xf0, 0x11, 0x00


	//----- nvinfo : EIATTR_KPARAM_INFO
	.align		4
.L_31:
        /*0098*/ 	.byte	0x04, 0x17
        /*009a*/ 	.short	(.L_33 - .L_32)
.L_32:
        /*009c*/ 	.word	0x00000000
        /*00a0*/ 	.short	0x0004
        /*00a2*/ 	.short	0x0020
        /*00a4*/ 	.byte	0x00, 0xf0, 0x11, 0x00


	//----- nvinfo : EIATTR_KPARAM_INFO
	.align		4
.L_33:
        /*00a8*/ 	.byte	0x04, 0x17
        /*00aa*/ 	.short	(.L_35 - .L_34)
.L_34:
        /*00ac*/ 	.word	0x00000000
        /*00b0*/ 	.short	0x0003
        /*00b2*/ 	.short	0x0018
        /*00b4*/ 	.byte	0x00, 0xf5, 0x21, 0x00


	//----- nvinfo : EIATTR_KPARAM_INFO
	.align		4
.L_35:
        /*00b8*/ 	.byte	0x04, 0x17
        /*00ba*/ 	.short	(.L_37 - .L_36)
.L_36:
        /*00bc*/ 	.word	0x00000000
        /*00c0*/ 	.short	0x0002
        /*00c2*/ 	.short	0x0010
        /*00c4*/ 	.byte	0x00, 0xf5, 0x21, 0x00


	//----- nvinfo : EIATTR_KPARAM_INFO
	.align		4
.L_37:
        /*00c8*/ 	.byte	0x04, 0x17
        /*00ca*/ 	.short	(.L_39 - .L_38)
.L_38:
        /*00cc*/ 	.word	0x00000000
        /*00d0*/ 	.short	0x0001
        /*00d2*/ 	.short	0x0008
        /*00d4*/ 	.byte	0x00, 0xf5, 0x21, 0x00


	//----- nvinfo : EIATTR_KPARAM_INFO
	.align		4
.L_39:
        /*00d8*/ 	.byte	0x04, 0x17
        /*00da*/ 	.short	(.L_41 - .L_40)
.L_40:
        /*00dc*/ 	.word	0x00000000
        /*00e0*/ 	.short	0x0000
        /*00e2*/ 	.short	0x0000
        /*00e4*/ 	.byte	0x00, 0xf5, 0x21, 0x00


	//----- nvinfo : EIATTR_SPARSE_MMA_MASK
	.align		4
.L_41:
        /*00e8*/ 	.byte	0x03, 0x50
        /*00ea*/ 	.short	0x0000


	//----- nvinfo : EIATTR_MAXREG_COUNT
	.align		4
        /*00ec*/ 	.byte	0x03, 0x1b
        /*00ee*/ 	.short	0x00ff


	//----- nvinfo : EIATTR_MERCURY_ISA_VERSION
	.align		4
        /*00f0*/ 	.byte	0x03, 0x5f
        /*00f2*/ 	.short	0x0101


	//----- nvinfo : EIATTR_VRC_CTA_INIT_COUNT
	.align		4
        /*00f4*/ 	.byte	0x02, 0x4a
	.zero		1
	.zero		1


	//----- nvinfo : EIATTR_EXIT_INSTR_OFFSETS
	.align		4
        /*00f8*/ 	.byte	0x04, 0x1c
        /*00fa*/ 	.short	(.L_43 - .L_42)


	//   ....[0]....
.L_42:
        /*00fc*/ 	.word	0x000001b0


	//   ....[1]....
        /*0100*/ 	.word	0x000006b0


	//   ....[2]....
        /*0104*/ 	.word	0x000009d0


	//----- nvinfo : EIATTR_CRS_STACK_SIZE
	.align		4
.L_43:
        /*0108*/ 	.byte	0x04, 0x1e
        /*010a*/ 	.short	(.L_45 - .L_44)
.L_44:
        /*010c*/ 	.word	0x00000000


	//----- nvinfo : EIATTR_CBANK_PARAM_SIZE
	.align		4
.L_45:
        /*0110*/ 	.byte	0x03, 0x19
        /*0112*/ 	.short	0x0048


	//----- nvinfo : EIATTR_PARAM_CBANK
	.align		4
        /*0114*/ 	.byte	0x04, 0x0a
        /*0116*/ 	.short	(.L_47 - .L_46)
	.align		4
.L_46:
        /*0118*/ 	.word	index@(.nv.constant0._Z10initializePfS_S_S_fffiiiiiii)
        /*011c*/ 	.short	0x0380
        /*011e*/ 	.short	0x0048


	//----- nvinfo : EIATTR_SW_WAR
	.align		4
.L_47:
        /*0120*/ 	.byte	0x04, 0x36
        /*0122*/ 	.short	(.L_49 - .L_48)
.L_48:
        /*0124*/ 	.word	0x00000008
.L_49:


//--------------------- .nv.info._Z10divergencePPfS_S_S_S_fffiiiiiii --------------------------
	.section	.nv.info._Z10divergencePPfS_S_S_S_fffiiiiiii,"",@"SHT_CUDA_INFO"
	.sectionflags	@""
	.align	4


	//----- nvinfo : EIATTR_CUDA_API_VERSION
	.align		4
        /*0000*/ 	.byte	0x04, 0x37
        /*0002*/ 	.short	(.L_51 - .L_50)
.L_50:
        /*0004*/ 	.word	0x00000082


	//----- nvinfo : EIATTR_KPARAM_INFO
	.align		4
.L_51:
        /*0008*/ 	.byte	0x04, 0x17
        /*000a*/ 	.short	(.L_53 - .L_52)
.L_52:
        /*000c*/ 	.word	0x00000000
        /*0010*/ 	.short	0x000e
        /*0012*/ 	.short	0x004c
        /*0014*/ 	.byte	0x00, 0xf0, 0x11, 0x00


	//----- nvinfo : EIATTR_KPARAM_INFO
	.align		4
.L_53:
        /*0018*/ 	.byte	0x04, 0x17
        /*001a*/ 	.short	(.L_55 - .L_54)
.L_54:
        /*001c*/ 	.word	0x00000000
        /*0020*/ 	.short	0x000d
        /*0022*/ 	.short	0x0048
        /*0024*/ 	.byte	0x00, 0xf0, 0x11, 0x00


	//----- nvinfo : EIATTR_KPARAM_INFO
	.align		4
.L_55:
        /*0028*/ 	.byte	0x04, 0x17
        /*002a*/ 	.short	(.L_57 - .L_56)
.L_56:
        /*002c*/ 	.word	0x00000000
        /*0030*/ 	.short	0x000c
        /*0032*/ 	.short	0x0044
        /*0034*/ 	.byte	0x00, 0xf0, 0x11, 0x00


	//----- nvinfo : EIATTR_KPARAM_INFO
	.align		4
.L_57:
        /*0038*/ 	.byte	0x04, 0x17
        /*003a*/ 	.short	(.L_59 - .L_58)
.L_58:
        /*003c*/ 	.word	0x00000000
        /*0040*/ 	.short	0x000b
        /*0042*/ 	.short	0x0040
        /*0044*/ 	.byte	0x00, 0xf0, 0x11, 0x00


	//----- nvinfo : EIATTR_KPARAM_INFO
	.align		4
.L_59:
        /*0048*/ 	.byte	0x04, 0x17
        /*004a*/ 	.short	(.L_61 - .L_60)
.L_60:
        /*004c*/ 	.word	0x00000000
        /*0050*/ 	.short	0x000a
        /*0052*/ 	.short	0x003c
        /*0054*/ 	.byte	0x00, 0xf0, 0x11, 0x00


	//----- nvinfo : EIATTR_KPARAM_INFO
	.align		4
.L_61:
        /*0058*/ 	.byte	0x04, 0x17
        /*005a*/ 	.short	(.L_63 - .L_62)
.L_62:
        /*005c*/ 	.word	0x00000000
        /*0060*/ 	.short	0x0009
        /*0062*/ 	.short	0x0038
        /*0064*/ 	.byte	0x00, 0xf0, 0x11, 0x00


	//----- nvinfo : EIATTR_KPARAM_INFO
	.align		4
.L_63:
        /*0068*/ 	.byte	0x04, 0x17
        /*006a*/ 	.short	(.L_65 - .L_64)
.L_64:
        /*006c*/ 	.word	0x00000000
        /*0070*/ 	.short	0x0008
        /*0072*/ 	.short	0x0034
        /*0074*/ 	.byte	0x00, 0xf0, 0x11, 0x00


	//----- nvinfo : EIATTR_KPARAM_INFO
	.align		4
.L_65:
        /*0078*/ 	.byte	0x04, 0x17
        /*007a*/ 	.short	(.L_67 - .L_66)
.L_66:
        /*007c*/ 	.word	0x00000000
        /*0080*/ 	.short	0x0007
        /*0082*/ 	.short	0x0030
        /*0084*/ 	.byte	0x00, 0xf0, 0x11, 0x00


	//----- nvinfo : EIATTR_KPARAM_INFO
	.align		4
.L_67:
        /*0088*/ 	.byte	0x04, 0x17
        /*008a*/ 	.short	(.L_69 - .L_68)
.L_68:
        /*008c*/ 	.word	0x00000000
        /*0090*/ 	.short	0x0006
        /*0092*/ 	.short	0x002c
        /*0094*/ 	.byte	0x00, 0xf0, 0x11, 0x00


	//----- nvinfo : EIATTR_KPARAM_INFO
	.align		4
.L_69:
        /*0098*/ 	.byte	0x04, 0x17
        /*009a*/ 	.short	(.L_71 - .L_70)
.L_70:
        /*009c*/ 	.word	0x00000000
        /*00a0*/ 	.short	0x0005
        /*00a2*/ 	.short	0x0028
        /*00a4*/ 	.byte	0x00, 0xf0, 0x11, 0x00


	//----- nvinfo : EIATTR_KPARAM_INFO
	.align		4
.L_71:
        /*00a8*/ 	.byte	0x04, 0x17
        /*00aa*/ 	.short	(.L_73 - .L_72)
.L_72:
        /*00ac*/ 	.word	0x00000000
        /*00b0*/ 	.short	0x0004
        /*00b2*/ 	.short	0x0020
        /*00b4*/ 	.byte	0x00, 0xf5, 0x21, 0x00


	//----- nvinfo : EIATTR_KPARAM_INFO
	.align		4
.L_73:
        /*00b8*/ 	.byte	0x04, 0x17
        /*00ba*/ 	.short	(.L_75 - .L_74)
.L_74:
        /*00bc*/ 	.word	0x00000000
        /*00c0*/ 	.short	0x0003
        /*00c2*/ 	.short	0x0018
        /*00c4*/ 	.byte	0x00, 0xf5, 0x21, 0x00


	//----- nvinfo : EIATTR_KPARAM_INFO
	.align		4
.L_75:
        /*00c8*/ 	.byte	0x04, 0x17
        /*00ca*/ 	.short	(.L_77 - .L_76)
.L_76:
        /*00cc*/ 	.word	0x00000000
        /*00d0*/ 	.short	0x0002
        /*00d2*/ 	.short	0x0010
        /*00d4*/ 	.byte	0x00, 0xf5, 0x21, 0x00


	//----- nvinfo : EIATTR_KPARAM_INFO
	.align		4
.L_77:
        /*00d8*/ 	.byte	0x04, 0x17
        /*00da*/ 	.short	(.L_79 - .L_78)
.L_78:
        /*00dc*/ 	.word	0x00000000
        /*00e0*/ 	.short	0x0001
        /*00e2*/ 	.short	0x0008
        /*00e4*/ 	.byte	0x00, 0xf5, 0x21, 0x00


	//----- nvinfo : EIATTR_KPARAM_INFO
	.align		4
.L_79:
        /*00e8*/ 	.byte	0x04, 0x17
        /*00ea*/ 	.short	(.L_81 - .L_80)
.L_80:
        /*00ec*/ 	.word	0x00000000
        /*00f0*/ 	.short	0x0000
        /*00f2*/ 	.short	0x0000
        /*00f4*/ 	.byte	0x00, 0xf5, 0x21, 0x00


	//----- nvinfo : EIATTR_SPARSE_MMA_MASK
	.align		4
.L_81:
        /*00f8*/ 	.byte	0x03, 0x50
        /*00fa*/ 	.short	0x0000


	//----- nvinfo : EIATTR_MAXREG_COUNT
	.align		4
        /*00fc*/ 	.byte	0x03, 0x1b
        /*00fe*/ 	.short	0x00ff


	//----- nvinfo : EIATTR_MERCURY_ISA_VERSION
	.align		4
        /*0100*/ 	.byte	0x03, 0x5f
        /*0102*/ 	.short	0x0101


	//----- nvinfo : EIATTR_VRC_CTA_INIT_COUNT
	.align		4
        /*0104*/ 	.byte	0x02, 0x4a
	.zero		1
	.zero		1


	//----- nvinfo : EIATTR_EXIT_INSTR_OFFSETS
	.align		4
        /*0108*/ 	.byte	0x04, 0x1c
        /*010a*/ 	.short	(.L_83 - .L_82)


	//   ....[0]....
.L_82:
        /*010c*/ 	.word	0x000001b0


	//   ....[1]....
        /*0110*/ 	.word	0x00000750


	//   ....[2]....
        /*0114*/ 	.word	0x00000bc0


	//----- nvinfo : EIATTR_CRS_STACK_SIZE
	.align		4
.L_83:
        /*0118*/ 	.byte	0x04, 0x1e
        /*011a*/ 	.short	(.L_85 - .L_84)
.L_84:
        /*011c*/ 	.word	0x00000000


	//----- nvinfo : EIATTR_CBANK_PARAM_SIZE
	.align		4
.L_85:
        /*0120*/ 	.byte	0x03, 0x19
        /*0122*/ 	.short	0x0050


	//----- nvinfo : EIATTR_PARAM_CBANK
	.align		4
        /*0124*/ 	.byte	0x04, 0x0a
        /*0126*/ 	.short	(.L_87 - .L_86)
	.align		4
.L_86:
        /*0128*/ 	.word	index@(.nv.constant0._Z10divergencePPfS_S_S_S_fffiiiiiii)
        /*012c*/ 	.short	0x0380
        /*012e*/ 	.short	0x0050


	//----- nvinfo : EIATTR_SW_WAR
	.align		4
.L_87:
        /*0130*/ 	.byte	0x04, 0x36
        /*0132*/ 	.short	(.L_89 - .L_88)
.L_88:
        /*0134*/ 	.word	0x00000008
.L_89:


//--------------------- .nv.callgraph             --------------------------
	.section	.nv.callgraph,"",@"SHT_CUDA_CALLGRAPH"
	.align	4
	.sectionentsize	8
	.align		4
        /*0000*/ 	.word	0x00000000
	.align		4
        /*0004*/ 	.word	0xffffffff
	.align		4
        /*0008*/ 	.word	0x00000000
	.align		4
        /*000c*/ 	.word	0xfffffffe
	.align		4
        /*0010*/ 	.word	0x00000000
	.align		4
        /*0014*/ 	.word	0xfffffffd
	.align		4
        /*0018*/ 	.word	0x00000000
	.align		4
        /*001c*/ 	.word	0xfffffffc


//--------------------- .text._Z10initializePfS_S_S_fffiiiiiii --------------------------
	.section	.text._Z10initializePfS_S_S_fffiiiiiii,"ax",@progbits
	.align	128
        .global         _Z10initializePfS_S_S_fffiiiiiii
        .type           _Z10initializePfS_S_S_fffiiiiiii,@function
        .size           _Z10initializePfS_S_S_fffiiiiiii,(.L_x_10 - _Z10initializePfS_S_S_fffiiiiiii)
        .other          _Z10initializePfS_S_S_fffiiiiiii,@"STO_CUDA_ENTRY STV_DEFAULT"
_Z10initializePfS_S_S_fffiiiiiii:
.text._Z10initializePfS_S_S_fffiiiiiii:
[----:B------:R-:W-:Y:S01]  /*0000*/  LDC R1, c[0x0][0x37c] ;  /* 0x0000df00ff017b82 */ /* 0x000fe20000000800 */
[----:B------:R-:W0:Y:S07]  /*0010*/  LDCU UR4, c[0x0][0x368] ;  /* 0x00006d00ff0477ac */ /* 0x000e2e0008000800 */
[----:B------:R-:W1:Y:S01]  /*0020*/  LDC R6, c[0x0][0x3b4] ;  /* 0x0000ed00ff067b82 */ /* 0x000e620000000800 */
[----:B------:R-:W2:Y:S07]  /*0030*/  LDCU UR5, c[0x0][0x360] ;  /* 0x00006c00ff0577ac */ /* 0x000eae0008000800 */
[----:B------:R-:W3:Y:S01]  /*0040*/  LDC R14, c[0x0][0x3c4] ;  /* 0x0000f100ff0e7b82 */ /* 0x000ee20000000800 */
[----:B0-----:R-:W0:Y:S01]  /*0050*/  I2F.U32.RP R0, UR4 ;  /* 0x0000000400007d06 */ /* 0x001e220008209000 */
[----:B------:R-:W-:-:S07]  /*0060*/  ISETP.NE.U32.AND P2, PT, RZ, UR4, PT ;  /* 0x00000004ff007c0c */ /* 0x000fce000bf45070 */
[----:B0-----:R-:W0:Y:S01]  /*0070*/  MUFU.RCP R0, R0 ;  /* 0x0000000000007308 */ /* 0x001e220000001000 */
[----:B---3--:R-:W-:Y:S02]  /*0080*/  ISETP.GE.AND P3, PT, R14, 0x1, PT ;  /* 0x000000010e00780c */ /* 0x008fe40003f66270 */
[----:B0-----:R-:W-:-:S05]  /*0090*/  IADD3 R2, PT, PT, R0, 0xffffffe, RZ ;  /* 0x0ffffffe00027810 */ /* 0x001fca0007ffe0ff */
[----:B------:R0:W3:Y:S02]  /*00a0*/  F2I.FTZ.U32.TRUNC.NTZ R3, R2 ;  /* 0x0000000200037305 */ /* 0x0000e4000021f000 */
[----:B0-----:R-:W-:Y:S01]  /*00b0*/  IMAD.MOV.U32 R2, RZ, RZ, RZ ;  /* 0x000000ffff027224 */ /* 0x001fe200078e00ff */
[----:B---3--:R-:W-:-:S05]  /*00c0*/  IADD3 R5, PT, PT, RZ, -R3, RZ ;  /* 0x80000003ff057210 */ /* 0x008fca0007ffe0ff */
[----:B------:R-:W-:-:S04]  /*00d0*/  IMAD R5, R5, UR4, RZ ;  /* 0x0000000405057c24 */ /* 0x000fc8000f8e02ff */
[----:B------:R-:W-:Y:S02]  /*00e0*/  IMAD.HI.U32 R3, R3, R5, R2 ;  /* 0x0000000503037227 */ /* 0x000fe400078e0002 */
[----:B------:R-:W2:Y:S04]  /*00f0*/  S2R R5, SR_TID.X ;  /* 0x0000000000057919 */ /* 0x000ea80000002100 */
[----:B-1----:R-:W-:Y:S01]  /*0100*/  IMAD.HI.U32 R4, R3, R6, RZ ;  /* 0x0000000603047227 */ /* 0x002fe200078e00ff */
[----:B------:R-:W2:Y:S04]  /*0110*/  S2R R2, SR_CTAID.X ;  /* 0x0000000000027919 */ /* 0x000ea80000002500 */
[----:B------:R-:W-:-:S05]  /*0120*/  IADD3 R3, PT, PT, -R4, RZ, RZ ;  /* 0x000000ff04037210 */ /* 0x000fca0007ffe1ff */
[----:B------:R-:W-:-:S05]  /*0130*/  IMAD R0, R3, UR4, R6 ;  /* 0x0000000403007c24 */ /* 0x000fca000f8e0206 */
[----:B------:R-:W-:-:S13]  /*0140*/  ISETP.GE.U32.AND P0, PT, R0, UR4, PT ;  /* 0x0000000400007c0c */ /* 0x000fda000bf06070 */
[----:B------:R-:W-:Y:S01]  /*0150*/  @P0 IADD3 R0, PT, PT, R0, -UR4, RZ ;  /* 0x8000000400000c10 */ /* 0x000fe2000fffe0ff */
[----:B------:R-:W-:-:S03]  /*0160*/  @P0 VIADD R4, R4, 0x1 ;  /* 0x0000000104040836 */ /* 0x000fc60000000000 */
[----:B------:R-:W-:Y:S01]  /*0170*/  ISETP.GE.U32.AND P1, PT, R0, UR4, PT ;  /* 0x0000000400007c0c */ /* 0x000fe2000bf26070 */
[----:B--2---:R-:W-:-:S12]  /*0180*/  IMAD R5, R2, UR5, R5 ;  /* 0x0000000502057c24 */ /* 0x004fd8000f8e0205 */
[----:B------:R-:W-:Y:S02]  /*0190*/  @P1 IADD3 R4, PT, PT, R4, 0x1, RZ ;  /* 0x0000000104041810 */ /* 0x000fe40007ffe0ff */
[----:B------:R-:W-:Y:S01]  /*01a0*/  @!P2 LOP3.LUT R4, RZ, UR4, RZ, 0x33, !PT ;  /* 0x00000004ff04ac12 */ /* 0x000fe2000f8e33ff */
[----:B------:R-:W-:Y:S06]  /*01b0*/  @!P3 EXIT ;  /* 0x000000000000b94d */ /* 0x000fec0003800000 */
[----:B------:R-:W0:Y:S01]  /*01c0*/  I2F.U32.RP R0, R4 ;  /* 0x0000000400007306 */ /* 0x000e220000209000 */
[----:B------:R-:W1:Y:S01]  /*01d0*/  S2UR UR5, SR_CTAID.Y ;  /* 0x00000000000579c3 */ /* 0x000e620000002600 */
[----:B------:R-:W-:Y:S01]  /*01e0*/  IMAD.MOV R7, RZ, RZ, -R4 ;  /* 0x000000ffff077224 */ /* 0x000fe200078e0a04 */
[----:B------:R-:W2:Y:S01]  /*01f0*/  S2R R9, SR_TID.Y ;  /* 0x0000000000097919 */ /* 0x000ea20000002200 */
[----:B------:R-:W-:Y:S01]  /*0200*/  ISETP.NE.U32.AND P2, PT, R4, RZ, PT ;  /* 0x000000ff0400720c */ /* 0x000fe20003f45070 */
[----:B------:R-:W-:Y:S01]  /*0210*/  IMAD R21, R5, R14, RZ ;  /* 0x0000000e05157224 */ /* 0x000fe200078e02ff */
[----:B------:R-:W2:Y:S01]  /*0220*/  LDCU UR6, c[0x0][0x364] ;  /* 0x00006c80ff0677ac */ /* 0x000ea20008000800 */
[----:B------:R-:W-:Y:S02]  /*0230*/  BSSY.RECONVERGENT B0, `(.L_x_0) ;  /* 0x0000047000007945 */ /* 0x000fe40003800200 */
[C---:B------:R-:W-:Y:S01]  /*0240*/  IMAD.IADD R14, R21.reuse, 0x1, R14 ;  /* 0x00000001150e7824 */ /* 0x040fe200078e020e */
[----:B------:R-:W3:Y:S04]  /*0250*/  LDCU UR7, c[0x0][0x3b0] ;  /* 0x00007600ff0777ac */ /* 0x000ee80008000800 */
[----:B------:R-:W-:Y:S01]  /*0260*/  VIADDMNMX R6, R21, 0x1, R14, !PT ;  /* 0x0000000115067846 */ /* 0x000fe2000780010e */
[----:B0-----:R-:W0:Y:S02]  /*0270*/  MUFU.RCP R0, R0 ;  /* 0x0000000000007308 */ /* 0x001e240000001000 */
[----:B0-----:R-:W-:-:S02]  /*0280*/  IADD3 R2, PT, PT, R0, 0xffffffe, RZ ;  /* 0x0ffffffe00027810 */ /* 0x001fc40007ffe0ff */
[----:B------:R-:W3:Y:S04]  /*0290*/  LDC R0, c[0x0][0x3ac] ;  /* 0x0000eb00ff007b82 */ /* 0x000ee80000000800 */
[----:B------:R0:W4:Y:S02]  /*02a0*/  F2I.FTZ.U32.TRUNC.NTZ R3, R2 ;  /* 0x0000000200037305 */ /* 0x000124000021f000 */
[----:B0-----:R-:W-:Y:S02]  /*02b0*/  HFMA2 R2, -RZ, RZ, 0, 0 ;  /* 0x00000000ff027431 */ /* 0x001fe400000001ff */
[----:B----4-:R-:W-:-:S04]  /*02c0*/  IMAD R7, R7, R3, RZ ;  /* 0x0000000307077224 */ /* 0x010fc800078e02ff */
[----:B------:R-:W-:Y:S02]  /*02d0*/  IMAD.HI.U32 R3, R3, R7, R2 ;  /* 0x0000000703037227 */ /* 0x000fe400078e0002 */
[----:B------:R-:W0:Y:S01]  /*02e0*/  S2R R2, SR_TID.Z ;  /* 0x0000000000027919 */ /* 0x000e220000002300 */
[C---:B---3--:R-:W-:Y:S01]  /*02f0*/  IADD3 R16, PT, PT, R0.reuse, -UR7, RZ ;  /* 0x8000000700107c10 */ /* 0x048fe2000fffe0ff */
[----:B------:R-:W-:Y:S02]  /*0300*/  IMAD.SHL.U32 R17, R0, 0x2, RZ ;  /* 0x0000000200117824 */ /* 0x000fe400078e00ff */
[----:B-1----:R-:W-:-:S04]  /*0310*/  IMAD.HI.U32 R3, R3, UR5, RZ ;  /* 0x0000000503037c27 */ /* 0x002fc8000f8e00ff */
[----:B------:R-:W-:Y:S01]  /*0320*/  IMAD R19, R17, UR7, RZ ;  /* 0x0000000711137c24 */ /* 0x000fe2000f8e02ff */
[----:B------:R-:W-:-:S05]  /*0330*/  IADD3 R7, PT, PT, -R3, RZ, RZ ;  /* 0x000000ff03077210 */ /* 0x000fca0007ffe1ff */
[----:B------:R-:W-:-:S05]  /*0340*/  IMAD R7, R4, R7, UR5 ;  /* 0x0000000504077e24 */ /* 0x000fca000f8e0207 */
[----:B------:R-:W-:-:S13]  /*0350*/  ISETP.GE.U32.AND P0, PT, R7, R4, PT ;  /* 0x000000040700720c */ /* 0x000fda0003f06070 */
[----:B------:R-:W-:Y:S01]  /*0360*/  @P0 IMAD.IADD R7, R7, 0x1, -R4 ;  /* 0x0000000107070824 */ /* 0x000fe200078e0a04 */
[----:B------:R-:W-:-:S04]  /*0370*/  @P0 IADD3 R3, PT, PT, R3, 0x1, RZ ;  /* 0x0000000103030810 */ /* 0x000fc80007ffe0ff */
[----:B------:R-:W-:-:S13]  /*0380*/  ISETP.GE.U32.AND P1, PT, R7, R4, PT ;  /* 0x000000040700720c */ /* 0x000fda0003f26070 */
[----:B------:R-:W-:Y:S02]  /*0390*/  @P1 IADD3 R3, PT, PT, R3, 0x1, RZ ;  /* 0x0000000103031810 */ /* 0x000fe40007ffe0ff */
[----:B------:R-:W-:-:S04]  /*03a0*/  @!P2 LOP3.LUT R3, RZ, R4, RZ, 0x33, !PT ;  /* 0x00000004ff03a212 */ /* 0x000fc800078e33ff */
[C---:B------:R-:W-:Y:S01]  /*03b0*/  IADD3 R5, PT, PT, -R3.reuse, RZ, RZ ;  /* 0x000000ff03057210 */ /* 0x040fe20007ffe1ff */
[----:B0-----:R-:W-:-:S04]  /*03c0*/  IMAD R2, R3, UR4, R2 ;  /* 0x0000000403027c24 */ /* 0x001fc8000f8e0202 */
[----:B------:R-:W-:Y:S01]  /*03d0*/  IMAD R4, R4, R5, UR5 ;  /* 0x0000000504047e24 */ /* 0x000fe2000f8e0205 */
[CC--:B------:R-:W-:Y:S01]  /*03e0*/  IADD3 R5, PT, PT, R21.reuse, -R6.reuse, RZ ;  /* 0x8000000615057210 */ /* 0x0c0fe20007ffe0ff */
[----:B------:R-:W-:Y:S01]  /*03f0*/  IMAD.SHL.U32 R15, R2, 0x2, RZ ;  /* 0x00000002020f7824 */ /* 0x000fe200078e00ff */
[----:B------:R-:W-:Y:S01]  /*0400*/  IADD3 R6, PT, PT, -R21, R6, RZ ;  /* 0x0000000615067210 */ /* 0x000fe20007ffe1ff */
[----:B--2---:R-:W-:Y:S01]  /*0410*/  IMAD R3, R4, UR6, R9 ;  /* 0x0000000604037c24 */ /* 0x004fe2000f8e0209 */
[----:B------:R-:W-:Y:S01]  /*0420*/  ISETP.GT.U32.AND P1, PT, R5, -0x4, PT ;  /* 0xfffffffc0500780c */ /* 0x000fe20003f24070 */
[-C--:B------:R-:W-:Y:S01]  /*0430*/  IMAD R2, R2, R0.reuse, R15 ;  /* 0x0000000002027224 */ /* 0x080fe200078e020f */
[----:B------:R-:W-:Y:S01]  /*0440*/  LOP3.LUT P0, R6, R6, 0x3, RZ, 0xc0, !PT ;  /* 0x0000000306067812 */ /* 0x000fe2000780c0ff */
[C---:B------:R-:W-:Y:S01]  /*0450*/  IMAD R5, R3.reuse, R0, RZ ;  /* 0x0000000003057224 */ /* 0x040fe200078e02ff */
[----:B------:R-:W-:Y:S01]  /*0460*/  SHF.L.U32 R3, R3, 0x1, RZ ;  /* 0x0000000103037819 */ /* 0x000fe200000006ff */
[----:B------:R-:W0:Y:S02]  /*0470*/  LDCU.64 UR4, c[0x0][0x358] ;  /* 0x00006b00ff0477ac */ /* 0x000e240008000a00 */
[----:B------:R-:W-:-:S02]  /*0480*/  IMAD R2, R2, UR7, R5 ;  /* 0x0000000702027c24 */ /* 0x000fc4000f8e0205 */
[----:B------:R-:W-:-:S03]  /*0490*/  IMAD R16, R15, R16, -R3 ;  /* 0x000000100f107224 */ /* 0x000fc600078e0a03 */
[----:B------:R-:W-:-:S03]  /*04a0*/  IADD3 R18, PT, PT, R2, R3, RZ ;  /* 0x0000000302127210 */ /* 0x000fc60007ffe0ff */
[----:B------:R-:W-:Y:S05]  /*04b0*/  @!P0 BRA `(.L_x_1) ;  /* 0x0000000000788947 */ /* 0x000fea0003800000 */
[----:B------:R-:W-:-:S07]  /*04c0*/  IADD3 R20, PT, PT, -R6, RZ, RZ ;  /* 0x000000ff06147210 */ /* 0x000fce0007ffe1ff */
.L_x_2:
[----:B-1----:R-:W1:Y:S01]  /*04d0*/  LDC.64 R8, c[0x0][0x398] ;  /* 0x0000e600ff087b82 */ /* 0x002e620000000a00 */
[----:B------:R-:W-:Y:S01]  /*04e0*/  IADD3 R11, PT, PT, R18, R21, RZ ;  /* 0x00000015120b7210 */ /* 0x000fe20007ffe0ff */
[----:B------:R-:W-:Y:S02]  /*04f0*/  IMAD.MOV R23, RZ, RZ, -R15 ;  /* 0x000000ffff177224 */ /* 0x000fe400078e0a0f */
[----:B------:R-:W-:Y:S01]  /*0500*/  HFMA2 R27, -RZ, RZ, 1.6494140625, -0.002735137939453125 ;  /* 0x3e99999aff1b7431 */ /* 0x000fe200000001ff */
[----:B------:R-:W-:Y:S01]  /*0510*/  MOV R25, 0x3e4ccccd ;  /* 0x3e4ccccd00197802 */ /* 0x000fe20000000f00 */
[----:B------:R-:W-:Y:S01]  /*0520*/  IMAD.MOV.U32 R29, RZ, RZ, 0x3ecccccd ;  /* 0x3ecccccdff1d7424 */ /* 0x000fe200078e00ff */
[----:B------:R-:W-:Y:S01]  /*0530*/  IADD3 R13, PT, PT, R16, R11, RZ ;  /* 0x0000000b100d7210 */ /* 0x000fe20007ffe0ff */
[----:B------:R-:W2:Y:S01]  /*0540*/  LDC.64 R6, c[0x0][0x390] ;  /* 0x0000e400ff067b82 */ /* 0x000ea20000000a00 */
[----:B------:R-:W-:-:S03]  /*0550*/  IADD3 R20, PT, PT, R20, 0x1, RZ ;  /* 0x0000000114147810 */ /* 0x000fc60007ffe0ff */
[----:B------:R-:W-:Y:S01]  /*0560*/  IMAD R23, R0, R23, R13 ;  /* 0x0000001700177224 */ /* 0x000fe200078e020d */
[----:B------:R-:W-:Y:S02]  /*0570*/  IADD3 R21, PT, PT, R21, 0x1, RZ ;  /* 0x0000000115157810 */ /* 0x000fe40007ffe0ff */
[----:B------:R-:W-:Y:S01]  /*0580*/  ISETP.NE.AND P0, PT, R20, RZ, PT ;  /* 0x000000ff1400720c */ /* 0x000fe20003f05270 */
[----:B------:R-:W3:Y:S08]  /*0590*/  LDC.64 R4, c[0x0][0x388] ;  /* 0x0000e200ff047b82 */ /* 0x000ef00000000a00 */
[----:B------:R-:W4:Y:S01]  /*05a0*/  LDC.64 R2, c[0x0][0x380] ;  /* 0x0000e000ff027b82 */ /* 0x000f220000000a00 */
[----:B-1----:R-:W-:-:S04]  /*05b0*/  IMAD.WIDE R8, R23, 0x4, R8 ;  /* 0x0000000417087825 */ /* 0x002fc800078e0208 */
[----:B--2---:R-:W-:-:S04]  /*05c0*/  IMAD.WIDE R6, R13, 0x4, R6 ;  /* 0x000000040d067825 */ /* 0x004fc800078e0206 */
[----:B------:R-:W-:-:S04]  /*05d0*/  IMAD.WIDE R12, R17, 0x4, R6 ;  /* 0x00000004110c7825 */ /* 0x000fc800078e0206 */
[----:B---3--:R-:W-:-:S04]  /*05e0*/  IMAD.WIDE R4, R11, 0x4, R4 ;  /* 0x000000040b047825 */ /* 0x008fc800078e0204 */
[----:B------:R-:W-:Y:S01]  /*05f0*/  IMAD.WIDE R10, R19, 0x4, R8 ;  /* 0x00000004130a7825 */ /* 0x000fe200078e0208 */
[----:B0-----:R1:W-:Y:S03]  /*0600*/  STG.E desc[UR4][R4.64], R25 ;  /* 0x0000001904007986 */ /* 0x0013e6000c101904 */
[----:B----4-:R-:W-:Y:S01]  /*0610*/  IMAD.WIDE R2, R23, 0x4, R2 ;  /* 0x0000000417027825 */ /* 0x010fe200078e0202 */
[----:B------:R1:W-:Y:S01]  /*0620*/  STG.E desc[UR4][R6.64], R27 ;  /* 0x0000001b06007986 */ /* 0x0003e2000c101904 */
[----:B------:R-:W-:-:S03]  /*0630*/  MOV R23, 0x3dcccccd ;  /* 0x3dcccccd00177802 */ /* 0x000fc60000000f00 */
[----:B------:R1:W-:Y:S04]  /*0640*/  STG.E desc[UR4][R8.64], R29 ;  /* 0x0000001d08007986 */ /* 0x0003e8000c101904 */
[----:B------:R1:W-:Y:S04]  /*0650*/  STG.E desc[UR4][R10.64], R29 ;  /* 0x0000001d0a007986 */ /* 0x0003e8000c101904 */
[----:B------:R1:W-:Y:S04]  /*0660*/  STG.E desc[UR4][R12.64], R27 ;  /* 0x0000001b0c007986 */ /* 0x0003e8000c101904 */
[----:B------:R1:W-:Y:S04]  /*0670*/  STG.E desc[UR4][R4.64+0x8], R25 ;  /* 0x0000081904007986 */ /* 0x0003e8000c101904 */
[----:B------:R1:W-:Y:S01]  /*0680*/  STG.E desc[UR4][R2.64], R23 ;  /* 0x0000001702007986 */ /* 0x0003e2000c101904 */
[----:B------:R-:W-:Y:S05]  /*0690*/  @P0 BRA `(.L_x_2) ;  /* 0xfffffffc008c0947 */ /* 0x000fea000383ffff */
.L_x_1:
[----:B0-----:R-:W-:Y:S05]  /*06a0*/  BSYNC.RECONVERGENT B0 ;  /* 0x0000000000007941 */ /* 0x001fea0003800200 */
.L_x_0:
[----:B------:R-:W-:Y:S05]  /*06b0*/  @P1 EXIT ;  /* 0x000000000000194d */ /* 0x000fea0003800000 */
.L_x_3:
[----:B01----:R-:W0:Y:S01]  /*06c0*/  LDC.64 R6, c[0x0][0x398] ;  /* 0x0000e600ff067b82 */ /* 0x003e220000000a00 */
[----:B------:R-:W-:Y:S01]  /*06d0*/  IMAD.IADD R11, R18, 0x1, R21 ;  /* 0x00000001120b7824 */ /* 0x000fe200078e0215 */
[----:B------:R-:W-:Y:S01]  /*06e0*/  IADD3 R10, PT, PT, -R15, RZ, RZ ;  /* 0x000000ff0f0a7210 */ /* 0x000fe20007ffe1ff */
[----:B------:R-:W-:Y:S01]  /*06f0*/  IMAD.MOV.U32 R25, RZ, RZ, 0x3e99999a ;  /* 0x3e99999aff197424 */ /* 0x000fe200078e00ff */
[----:B------:R-:W-:Y:S01]  /*0700*/  MOV R27, 0x3ecccccd ;  /* 0x3ecccccd001b7802 */ /* 0x000fe20000000f00 */
[----:B------:R-:W-:Y:S01]  /*0710*/  HFMA2 R29, -RZ, RZ, 1.44921875, -19.203125 ;  /* 0x3dcccccdff1d7431 */ /* 0x000fe200000001ff */
[----:B------:R-:W-:Y:S02]  /*0720*/  IADD3 R13, PT, PT, R16, R11, RZ ;  /* 0x0000000b100d7210 */ /* 0x000fe40007ffe0ff */
[----:B------:R-:W1:Y:S01]  /*0730*/  LDC.64 R8, c[0x0][0x380] ;  /* 0x0000e000ff087b82 */ /* 0x000e620000000a00 */
[----:B------:R-:W-:Y:S02]  /*0740*/  IADD3 R21, PT, PT, R21, 0x4, RZ ;  /* 0x0000000415157810 */ /* 0x000fe40007ffe0ff */
[----:B------:R-:W-:-:S02]  /*0750*/  IMAD R23, R0, R10, R13 ;  /* 0x0000000a00177224 */ /* 0x000fc400078e020d */
[----:B------:R-:W-:-:S03]  /*0760*/  ISETP.GE.AND P0, PT, R21, R14, PT ;  /* 0x0000000e1500720c */ /* 0x000fc60003f06270 */
[----:B------:R-:W2:Y:S08]  /*0770*/  LDC.64 R4, c[0x0][0x390] ;  /* 0x0000e400ff047b82 */ /* 0x000eb00000000a00 */
[----:B------:R-:W3:Y:S01]  /*0780*/  LDC.64 R2, c[0x0][0x388] ;  /* 0x0000e200ff027b82 */ /* 0x000ee20000000a00 */
[----:B0-----:R-:W-:-:S04]  /*0790*/  IMAD.WIDE R6, R23, 0x4, R6 ;  /* 0x0000000417067825 */ /* 0x001fc800078e0206 */
[----:B-1----:R-:W-:-:S04]  /*07a0*/  IMAD.WIDE R8, R23, 0x4, R8 ;  /* 0x0000000417087825 */ /* 0x002fc800078e0208 */
[----:B------:R-:W-:Y:S02]  /*07b0*/  HFMA2 R23, -RZ, RZ, 1.57421875, -19.203125 ;  /* 0x3e4ccccdff177431 */ /* 0x000fe400000001ff */
[----:B--2---:R-:W-:-:S04]  /*07c0*/  IMAD.WIDE R4, R13, 0x4, R4 ;  /* 0x000000040d047825 */ /* 0x004fc800078e0204 */
[----:B------:R-:W-:-:S04]  /*07d0*/  IMAD.WIDE R12, R17, 0x4, R4 ;  /* 0x00000004110c7825 */ /* 0x000fc800078e0204 */
[----:B---3--:R-:W-:-:S04]  /*07e0*/  IMAD.WIDE R2, R11, 0x4, R2 ;  /* 0x000000040b027825 */ /* 0x008fc800078e0202 */
[----:B------:R-:W-:Y:S01]  /*07f0*/  IMAD.WIDE R10, R19, 0x4, R6 ;  /* 0x00000004130a7825 */ /* 0x000fe200078e0206 */
[----:B------:R0:W-:Y:S04]  /*0800*/  STG.E desc[UR4][R2.64], R23 ;  /* 0x0000001702007986 */ /* 0x0001e8000c101904 */
        /* <DEDUP_REMOVED lines=26> */
[----:B------:R0:W-:Y:S01]  /*09b0*/  STG.E desc[UR4][R8.64+0xc], R29 ;  /* 0x00000c1d08007986 */ /* 0x0001e2000c101904 */
[----:B------:R-:W-:Y:S05]  /*09c0*/  @!P0 BRA `(.L_x_3) ;  /* 0xfffffffc003c8947 */ /* 0x000fea000383ffff */
[----:B------:R-:W-:Y:S05]  /*09d0*/  EXIT ;  /* 0x000000000000794d */ /* 0x000fea0003800000 */
.L_x_4:
[----:B------:R-:W-:-:S00]  /*09e0*/  BRA `(.L_x_4) ;  /* 0xfffffffc00fc7947 */ /* 0x000fc0000383ffff */
[----:B------:R-:W-:-:S00]  /*09f0*/  NOP ;  /* 0x0000000000007918 */ /* 0x000fc00000000000 */
        /* <DEDUP_REMOVED lines=8> */
.L_x_10:


//--------------------- .text._Z10divergencePPfS_S_S_S_fffiiiiiii --------------------------
	.section	.text._Z10divergencePPfS_S_S_S_fffiiiiiii,"ax",@progbits
	.align	128
        .global         _Z10divergencePPfS_S_S_S_fffiiiiiii
        .type           _Z10divergencePPfS_S_S_S_fffiiiiiii,@function
        .size           _Z10divergencePPfS_S_S_S_fffiiiiiii,(.L_x_11 - _Z10divergencePPfS_S_S_S_fffiiiiiii)
        .other          _Z10divergencePPfS_S_S_S_fffiiiiiii,@"STO_CUDA_ENTRY STV_DEFAULT"
_Z10divergencePPfS_S_S_S_fffiiiiiii:
.text._Z10divergencePPfS_S_S_S_fffiiiiiii:
[----:B------:R-:W-:Y:S01]  /*0000*/  LDC R1, c[0x0][0x37c] ;  /* 0x0000df00ff017b82 */ /* 0x000fe20000000800 */
[----:B------:R-:W0:Y:S07]  /*0010*/  LDCU UR4, c[0x0][0x368] ;  /* 0x00006d00ff0477ac */ /* 0x000e2e0008000800 */
[----:B------:R-:W1:Y:S01]  /*0020*/  LDC R6, c[0x0][0x3bc] ;  /* 0x0000ef00ff067b82 */ /* 0x000e620000000800 */
[----:B------:R-:W2:Y:S01]  /*0030*/  S2R R23, SR_TID.X ;  /* 0x0000000000177919 */ /* 0x000ea20000002100 */
[----:B------:R-:W2:Y:S01]  /*0040*/  LDCU UR5, c[0x0][0x360] ;  /* 0x00006c00ff0577ac */ /* 0x000ea20008000800 */
[----:B0-----:R-:W0:Y:S01]  /*0050*/  I2F.U32.RP R0, UR4 ;  /* 0x0000000400007d06 */ /* 0x001e220008209000 */
[----:B------:R-:W-:-:S07]  /*0060*/  ISETP.NE.U32.AND P2, PT, RZ, UR4, PT ;  /* 0x00000004ff007c0c */ /* 0x000fce000bf45070 */
[----:B0-----:R-:W0:Y:S02]  /*0070*/  MUFU.RCP R0, R0 ;  /* 0x0000000000007308 */ /* 0x001e240000001000 */
[----:B0-----:R-:W-:-:S06]  /*0080*/  IADD3 R2, PT, PT, R0, 0xffffffe, RZ ;  /* 0x0ffffffe00027810 */ /* 0x001fcc0007ffe0ff */
[----:B------:R0:W3:Y:S02]  /*0090*/  F2I.FTZ.U32.TRUNC.NTZ R3, R2 ;  /* 0x0000000200037305 */ /* 0x0000e4000021f000 */
[----:B0-----:R-:W-:Y:S01]  /*00a0*/  HFMA2 R2, -RZ, RZ, 0, 0 ;  /* 0x00000000ff027431 */ /* 0x001fe200000001ff */
[----:B---3--:R-:W-:-:S05]  /*00b0*/  IADD3 R5, PT, PT, RZ, -R3, RZ ;  /* 0x80000003ff057210 */ /* 0x008fca0007ffe0ff */
[----:B------:R-:W-:-:S04]  /*00c0*/  IMAD R5, R5, UR4, RZ ;  /* 0x0000000405057c24 */ /* 0x000fc8000f8e02ff */
[----:B------:R-:W-:Y:S02]  /*00d0*/  IMAD.HI.U32 R3, R3, R5, R2 ;  /* 0x0000000503037227 */ /* 0x000fe400078e0002 */
[----:B------:R-:W2:Y:S04]  /*00e0*/  S2R R2, SR_CTAID.X ;  /* 0x0000000000027919 */ /* 0x000ea80000002500 */
[----:B-1----:R-:W-:-:S05]  /*00f0*/  IMAD.HI.U32 R4, R3, R6, RZ ;  /* 0x0000000603047227 */ /* 0x002fca00078e00ff */
[----:B------:R-:W-:-:S05]  /*0100*/  IADD3 R3, PT, PT, -R4, RZ, RZ ;  /* 0x000000ff04037210 */ /* 0x000fca0007ffe1ff */
[----:B------:R-:W-:Y:S02]  /*0110*/  IMAD R0, R3, UR4, R6 ;  /* 0x0000000403007c24 */ /* 0x000fe4000f8e0206 */
[----:B------:R-:W0:Y:S03]  /*0120*/  LDC R6, c[0x0][0x3cc] ;  /* 0x0000f300ff067b82 */ /* 0x000e260000000800 */
[----:B------:R-:W-:-:S13]  /*0130*/  ISETP.GE.U32.AND P0, PT, R0, UR4, PT ;  /* 0x0000000400007c0c */ /* 0x000fda000bf06070 */
[----:B------:R-:W-:Y:S01]  /*0140*/  @P0 IADD3 R0, PT, PT, R0, -UR4, RZ ;  /* 0x8000000400000c10 */ /* 0x000fe2000fffe0ff */
[----:B--2---:R-:W-:Y:S01]  /*0150*/  IMAD R23, R2, UR5, R23 ;  /* 0x0000000502177c24 */ /* 0x004fe2000f8e0217 */
[----:B------:R-:W-:Y:S02]  /*0160*/  @P0 IADD3 R4, PT, PT, R4, 0x1, RZ ;  /* 0x0000000104040810 */ /* 0x000fe40007ffe0ff */
[----:B------:R-:W-:Y:S02]  /*0170*/  ISETP.GE.U32.AND P1, PT, R0, UR4, PT ;  /* 0x0000000400007c0c */ /* 0x000fe4000bf26070 */
[----:B0-----:R-:W-:-:S11]  /*0180*/  ISETP.GE.AND P3, PT, R6, 0x1, PT ;  /* 0x000000010600780c */ /* 0x001fd60003f66270 */
[----:B------:R-:W-:Y:S02]  /*0190*/  @P1 IADD3 R4, PT, PT, R4, 0x1, RZ ;  /* 0x0000000104041810 */ /* 0x000fe40007ffe0ff */
[----:B------:R-:W-:Y:S01]  /*01a0*/  @!P2 LOP3.LUT R4, RZ, UR4, RZ, 0x33, !PT ;  /* 0x00000004ff04ac12 */ /* 0x000fe2000f8e33ff */
[----:B------:R-:W-:Y:S06]  /*01b0*/  @!P3 EXIT ;  /* 0x000000000000b94d */ /* 0x000fec0003800000 */
[----:B------:R-:W0:Y:S01]  /*01c0*/  I2F.U32.RP R0, R4 ;  /* 0x0000000400007306 */ /* 0x000e220000209000 */
[----:B------:R-:W1:Y:S01]  /*01d0*/  S2UR UR5, SR_CTAID.Y ;  /* 0x00000000000579c3 */ /* 0x000e620000002600 */
[----:B------:R-:W-:Y:S01]  /*01e0*/  IADD3 R5, PT, PT, RZ, -R4, RZ ;  /* 0x80000004ff057210 */ /* 0x000fe20007ffe0ff */
[----:B------:R-:W2:Y:S01]  /*01f0*/  S2R R7, SR_TID.Y ;  /* 0x0000000000077919 */ /* 0x000ea20000002200 */
[----:B------:R-:W-:Y:S01]  /*0200*/  ISETP.NE.U32.AND P2, PT, R4, RZ, PT ;  /* 0x000000ff0400720c */ /* 0x000fe20003f45070 */
[----:B------:R-:W2:Y:S01]  /*0210*/  LDCU UR6, c[0x0][0x364] ;  /* 0x00006c80ff0677ac */ /* 0x000ea20008000800 */
[----:B------:R-:W-:Y:S01]  /*0220*/  IMAD R23, R23, R6, RZ ;  /* 0x0000000617177224 */ /* 0x000fe200078e02ff */
[----:B------:R-:W-:Y:S02]  /*0230*/  BSSY.RECONVERGENT B0, `(.L_x_5) ;  /* 0x0000051000007945 */ /* 0x000fe40003800200 */
[----:B------:R-:W3:Y:S01]  /*0240*/  LDC R19, c[0x0][0x3b8] ;  /* 0x0000ee00ff137b82 */ /* 0x000ee20000000800 */
[----:B------:R-:W4:Y:S01]  /*0250*/  LDCU UR8, c[0x0][0x3b4] ;  /* 0x00007680ff0877ac */ /* 0x000f220008000800 */
[----:B------:R-:W1:Y:S01]  /*0260*/  LDCU UR9, c[0x0][0x3b0] ;  /* 0x00007600ff0977ac */ /* 0x000e620008000800 */
[----:B0-----:R-:W0:Y:S01]  /*0270*/  MUFU.RCP R0, R0 ;  /* 0x0000000000007308 */ /* 0x001e220000001000 */
[----:B------:R-:W1:Y:S01]  /*0280*/  LDCU.64 UR12, c[0x0][0x3a8] ;  /* 0x00007500ff0c77ac */ /* 0x000e620008000a00 */
[----:B------:R-:W1:Y:S01]  /*0290*/  LDCU.64 UR10, c[0x0][0x3a8] ;  /* 0x00007500ff0a77ac */ /* 0x000e620008000a00 */
[----:B0-----:R-:W-:-:S02]  /*02a0*/  IADD3 R2, PT, PT, R0, 0xffffffe, RZ ;  /* 0x0ffffffe00027810 */ /* 0x001fc40007ffe0ff */
[----:B------:R-:W0:Y:S03]  /*02b0*/  S2R R0, SR_TID.Z ;  /* 0x0000000000007919 */ /* 0x000e260000002300 */
[----:B------:R5:W4:Y:S02]  /*02c0*/  F2I.FTZ.U32.TRUNC.NTZ R3, R2 ;  /* 0x0000000200037305 */ /* 0x000b24000021f000 */
[----:B-----5:R-:W-:Y:S01]  /*02d0*/  MOV R2, RZ ;  /* 0x000000ff00027202 */ /* 0x020fe20000000f00 */
[----:B----4-:R-:W-:-:S04]  /*02e0*/  IMAD R5, R5, R3, RZ ;  /* 0x0000000305057224 */ /* 0x010fc800078e02ff */
[----:B------:R-:W-:-:S06]  /*02f0*/  IMAD.HI.U32 R3, R3, R5, R2 ;  /* 0x0000000503037227 */ /* 0x000fcc00078e0002 */
[----:B-1----:R-:W-:-:S05]  /*0300*/  IMAD.HI.U32 R3, R3, UR5, RZ ;  /* 0x0000000503037c27 */ /* 0x002fca000f8e00ff */
[----:B------:R-:W-:-:S05]  /*0310*/  IADD3 R5, PT, PT, -R3, RZ, RZ ;  /* 0x000000ff03057210 */ /* 0x000fca0007ffe1ff */
[----:B------:R-:W-:-:S05]  /*0320*/  IMAD R5, R4, R5, UR5 ;  /* 0x0000000504057e24 */ /* 0x000fca000f8e0205 */
[----:B------:R-:W-:-:S13]  /*0330*/  ISETP.GE.U32.AND P0, PT, R5, R4, PT ;  /* 0x000000040500720c */ /* 0x000fda0003f06070 */
[----:B------:R-:W-:Y:S02]  /*0340*/  @P0 IADD3 R5, PT, PT, -R4, R5, RZ ;  /* 0x0000000504050210 */ /* 0x000fe40007ffe1ff */
[----:B------:R-:W-:Y:S02]  /*0350*/  @P0 IADD3 R3, PT, PT, R3, 0x1, RZ ;  /* 0x0000000103030810 */ /* 0x000fe40007ffe0ff */
[----:B------:R-:W-:-:S13]  /*0360*/  ISETP.GE.U32.AND P1, PT, R5, R4, PT ;  /* 0x000000040500720c */ /* 0x000fda0003f26070 */
[----:B------:R-:W-:Y:S02]  /*0370*/  @P1 IADD3 R3, PT, PT, R3, 0x1, RZ ;  /* 0x0000000103031810 */ /* 0x000fe40007ffe0ff */
[----:B------:R-:W-:-:S04]  /*0380*/  @!P2 LOP3.LUT R3, RZ, R4, RZ, 0x33, !PT ;  /* 0x00000004ff03a212 */ /* 0x000fc800078e33ff */
[C---:B------:R-:W-:Y:S01]  /*0390*/  IADD3 R5, PT, PT, -R3.reuse, RZ, RZ ;  /* 0x000000ff03057210 */ /* 0x040fe20007ffe1ff */
[----:B0-----:R-:W-:Y:S01]  /*03a0*/  IMAD R3, R3, UR4, R0 ;  /* 0x0000000403037c24 */ /* 0x001fe2000f8e0200 */
[C---:B------:R-:W-:Y:S01]  /*03b0*/  IADD3 R0, PT, PT, R23.reuse, R6, RZ ;  /* 0x0000000617007210 */ /* 0x040fe20007ffe0ff */
[----:B------:R-:W-:Y:S02]  /*03c0*/  USHF.L.U32 UR4, UR8, 0x1, URZ ;  /* 0x0000000108047899 */ /* 0x000fe400080006ff */
[----:B------:R-:W-:Y:S01]  /*03d0*/  IMAD R4, R4, R5, UR5 ;  /* 0x0000000504047e24 */ /* 0x000fe2000f8e0205 */
[----:B------:R-:W-:Y:S01]  /*03e0*/  VIADDMNMX R8, R23, 0x1, R0, !PT ;  /* 0x0000000117087846 */ /* 0x000fe20007800100 */
[----:B------:R-:W0:Y:S01]  /*03f0*/  LDCU UR5, c[0x0][0x3b0] ;  /* 0x00007600ff0577ac */ /* 0x000e220008000800 */
[----:B------:R-:W-:Y:S01]  /*0400*/  SHF.L.U32 R2, R3, 0x1, RZ ;  /* 0x0000000103027819 */ /* 0x000fe200000006ff */
[----:B--2---:R-:W-:Y:S01]  /*0410*/  IMAD R4, R4, UR6, R7 ;  /* 0x0000000604047c24 */ /* 0x004fe2000f8e0207 */
[CC--:B------:R-:W-:Y:S01]  /*0420*/  IADD3 R5, PT, PT, R23.reuse, -R8.reuse, RZ ;  /* 0x8000000817057210 */ /* 0x0c0fe20007ffe0ff */
[----:B------:R-:W1:Y:S01]  /*0430*/  LDCU.64 UR6, c[0x0][0x358] ;  /* 0x00006b00ff0677ac */ /* 0x000e620008000a00 */
[----:B------:R-:W-:Y:S01]  /*0440*/  IADD3 R8, PT, PT, -R23, R8, RZ ;  /* 0x0000000817087210 */ /* 0x000fe20007ffe1ff */
[----:B------:R-:W-:Y:S01]  /*0450*/  IMAD R3, R3, UR8, R2 ;  /* 0x0000000803037c24 */ /* 0x000fe2000f8e0202 */
[----:B------:R-:W-:Y:S01]  /*0460*/  IADD3 R20, PT, PT, R2, 0x2, RZ ;  /* 0x0000000202147810 */ /* 0x000fe20007ffe0ff */
[----:B------:R-:W-:Y:S01]  /*0470*/  IMAD R6, R4, UR8, RZ ;  /* 0x0000000804067c24 */ /* 0x000fe2000f8e02ff */
[----:B------:R-:W-:-:S02]  /*0480*/  LOP3.LUT P0, R22, R8, 0x3, RZ, 0xc0, !PT ;  /* 0x0000000308167812 */ /* 0x000fc4000780c0ff */
[----:B------:R-:W-:Y:S01]  /*0490*/  SHF.L.U32 R4, R4, 0x1, RZ ;  /* 0x0000000104047819 */ /* 0x000fe200000006ff */
[----:B---3--:R-:W-:Y:S01]  /*04a0*/  IMAD R3, R3, R19, R6 ;  /* 0x0000001303037224 */ /* 0x008fe200078e0206 */
[----:B------:R-:W-:-:S04]  /*04b0*/  ISETP.GT.U32.AND P1, PT, R5, -0x4, PT ;  /* 0xfffffffc0500780c */ /* 0x000fc80003f24070 */
[----:B------:R-:W-:Y:S01]  /*04c0*/  IADD3 R18, PT, PT, R3, R4, RZ ;  /* 0x0000000403127210 */ /* 0x000fe20007ffe0ff */
[C---:B------:R-:W-:Y:S01]  /*04d0*/  IMAD R3, R2.reuse, R19, R4 ;  /* 0x0000001302037224 */ /* 0x040fe200078e0204 */
[----:B------:R-:W-:Y:S01]  /*04e0*/  IADD3 R2, PT, PT, -R2, RZ, RZ ;  /* 0x000000ff02027210 */ /* 0x000fe20007ffe1ff */
[----:B------:R-:W-:Y:S02]  /*04f0*/  IMAD R19, R19, UR4, RZ ;  /* 0x0000000413137c24 */ /* 0x000fe4000f8e02ff */
[----:B------:R-:W-:Y:S02]  /*0500*/  IMAD R20, R20, UR8, -R3 ;  /* 0x0000000814147c24 */ /* 0x000fe4000f8e0a03 */
[----:B------:R-:W-:Y:S01]  /*0510*/  IMAD R21, R2, UR8, R19 ;  /* 0x0000000802157c24 */ /* 0x000fe2000f8e0213 */
[----:B01----:R-:W-:Y:S06]  /*0520*/  @!P0 BRA `(.L_x_6) ;  /* 0x0000000000848947 */ /* 0x003fec0003800000 */
[----:B------:R-:W0:Y:S01]  /*0530*/  LDC.64 R2, c[0x0][0x3a0] ;  /* 0x0000e800ff027b82 */ /* 0x000e220000000a00 */
[----:B------:R-:W-:-:S07]  /*0540*/  IADD3 R22, PT, PT, -R22, RZ, RZ ;  /* 0x000000ff16167210 */ /* 0x000fce0007ffe1ff */
[----:B------:R-:W1:Y:S08]  /*0550*/  LDC.64 R4, c[0x0][0x388] ;  /* 0x0000e200ff047b82 */ /* 0x000e700000000a00 */
[----:B------:R-:W2:Y:S08]  /*0560*/  LDC.64 R6, c[0x0][0x390] ;  /* 0x0000e400ff067b82 */ /* 0x000eb00000000a00 */
[----:B------:R-:W3:Y:S02]  /*0570*/  LDC.64 R8, c[0x0][0x398] ;  /* 0x0000e600ff087b82 */ /* 0x000ee40000000a00 */
.L_x_7:
[----:B------:R-:W-:-:S04]  /*0580*/  IADD3 R25, PT, PT, R18, R23, RZ ;  /* 0x0000001712197210 */ /* 0x000fc80007ffe0ff */
[----:B------:R-:W-:-:S04]  /*0590*/  IADD3 R13, PT, PT, R20, R25, RZ ;  /* 0x00000019140d7210 */ /* 0x000fc80007ffe0ff */
[C---:B------:R-:W-:Y:S01]  /*05a0*/  IADD3 R10, PT, PT, R13.reuse, -UR4, RZ ;  /* 0x800000040d0a7c10 */ /* 0x040fe2000fffe0ff */
[----:B---3--:R-:W-:-:S03]  /*05b0*/  IMAD.WIDE R12, R13, 0x4, R8 ;  /* 0x000000040d0c7825 */ /* 0x008fc600078e0208 */
[----:B----4-:R-:W-:Y:S01]  /*05c0*/  IADD3 R14, PT, PT, R21, R10, RZ ;  /* 0x0000000a150e7210 */ /* 0x010fe20007ffe0ff */
[----:B------:R-:W-:Y:S02]  /*05d0*/  IMAD.WIDE R10, R10, 0x4, R8 ;  /* 0x000000040a0a7825 */ /* 0x000fe400078e0208 */
[----:B------:R-:W3:Y:S01]  /*05e0*/  LDG.E R12, desc[UR6][R12.64] ;  /* 0x000000060c0c7981 */ /* 0x000ee2000c1e1900 */
[----:B------:R-:W-:Y:S01]  /*05f0*/  IADD3 R27, PT, PT, -R19, R14, RZ ;  /* 0x0000000e131b7210 */ /* 0x000fe20007ffe1ff */
[--C-:B0-----:R-:W-:Y:S02]  /*0600*/  IMAD.WIDE R14, R14, 0x4, R2.reuse ;  /* 0x000000040e0e7825 */ /* 0x101fe400078e0202 */
[----:B------:R-:W3:Y:S02]  /*0610*/  LDG.E R11, desc[UR6][R10.64] ;  /* 0x000000060a0b7981 */ /* 0x000ee4000c1e1900 */
[----:B------:R-:W-:Y:S02]  /*0620*/  IMAD.WIDE R16, R27, 0x4, R2 ;  /* 0x000000041b107825 */ /* 0x000fe400078e0202 */
[----:B------:R-:W4:Y:S02]  /*0630*/  LDG.E R14, desc[UR6][R14.64] ;  /* 0x000000060e0e7981 */ /* 0x000f24000c1e1900 */
[----:B--2---:R-:W-:-:S02]  /*0640*/  IMAD.WIDE R24, R25, 0x4, R6 ;  /* 0x0000000419187825 */ /* 0x004fc400078e0206 */
[----:B------:R-:W4:Y:S04]  /*0650*/  LDG.E R17, desc[UR6][R16.64] ;  /* 0x0000000610117981 */ /* 0x000f28000c1e1900 */
[----:B------:R-:W2:Y:S04]  /*0660*/  LDG.E R26, desc[UR6][R24.64+0x8] ;  /* 0x00000806181a7981 */ /* 0x000ea8000c1e1900 */
[----:B------:R-:W2:Y:S01]  /*0670*/  LDG.E R29, desc[UR6][R24.64] ;  /* 0x00000006181d7981 */ /* 0x000ea2000c1e1900 */
[----:B------:R-:W-:-:S04]  /*0680*/  IADD3 R22, PT, PT, R22, 0x1, RZ ;  /* 0x0000000116167810 */ /* 0x000fc80007ffe0ff */
[----:B------:R-:W-:Y:S02]  /*0690*/  ISETP.NE.AND P0, PT, R22, RZ, PT ;  /* 0x000000ff1600720c */ /* 0x000fe40003f05270 */
[----:B------:R-:W-:Y:S01]  /*06a0*/  IADD3 R23, PT, PT, R23, 0x1, RZ ;  /* 0x0000000117177810 */ /* 0x000fe20007ffe0ff */
[----:B---3--:R-:W-:Y:S01]  /*06b0*/  FADD R28, R12, -R11 ;  /* 0x8000000b0c1c7221 */ /* 0x008fe20000000000 */
[----:B----4-:R-:W-:-:S04]  /*06c0*/  FADD R14, R14, -R17 ;  /* 0x800000110e0e7221 */ /* 0x010fc80000000000 */
[----:B------:R-:W-:Y:S01]  /*06d0*/  FMUL R11, R14, UR5 ;  /* 0x000000050e0b7c20 */ /* 0x000fe20008400000 */
[----:B--2---:R-:W-:-:S03]  /*06e0*/  FADD R26, R26, -R29 ;  /* 0x8000001d1a1a7221 */ /* 0x004fc60000000000 */
[----:B------:R-:W-:Y:S01]  /*06f0*/  FFMA R29, R28, UR11, R11 ;  /* 0x0000000b1c1d7c23 */ /* 0x000fe2000800000b */
[----:B-1----:R-:W-:-:S04]  /*0700*/  IMAD.WIDE R14, R27, 0x4, R4 ;  /* 0x000000041b0e7825 */ /* 0x002fc800078e0204 */
[----:B------:R-:W-:-:S05]  /*0710*/  FFMA R29, R26, UR10, R29 ;  /* 0x0000000a1a1d7c23 */ /* 0x000fca000800001d */
[----:B------:R4:W-:Y:S01]  /*0720*/  STG.E desc[UR6][R14.64], R29 ;  /* 0x0000001d0e007986 */ /* 0x0009e2000c101906 */
[----:B------:R-:W-:Y:S05]  /*0730*/  @P0 BRA `(.L_x_7) ;  /* 0xfffffffc00900947 */ /* 0x000fea000383ffff */
.L_x_6:
[----:B------:R-:W-:Y:S05]  /*0740*/  BSYNC.RECONVERGENT B0 ;  /* 0x0000000000007941 */ /* 0x000fea0003800200 */
.L_x_5:
[----:B------:R-:W-:Y:S05]  /*0750*/  @P1 EXIT ;  /* 0x000000000000194d */ /* 0x000fea0003800000 */
.L_x_8:
[----:B0-----:R-:W0:Y:S01]  /*0760*/  LDC.64 R4, c[0x0][0x3a0] ;  /* 0x0000e800ff047b82 */ /* 0x001e220000000a00 */
[----:B------:R-:W-:-:S04]  /*0770*/  IADD3 R13, PT, PT, R18, R23, RZ ;  /* 0x00000017120d7210 */ /* 0x000fc80007ffe0ff */
[----:B------:R-:W-:-:S03]  /*0780*/  IADD3 R3, PT, PT, R20, R13, RZ ;  /* 0x0000000d14037210 */ /* 0x000fc60007ffe0ff */
[----:B------:R-:W1:Y:S01]  /*0790*/  LDC.64 R6, c[0x0][0x398] ;  /* 0x0000e600ff067b82 */ /* 0x000e620000000a00 */
[----:B------:R-:W-:-:S04]  /*07a0*/  IADD3 R12, PT, PT, R3, -UR4, RZ ;  /* 0x80000004030c7c10 */ /* 0x000fc8000fffe0ff */
[----:B------:R-:W-:-:S03]  /*07b0*/  IADD3 R8, PT, PT, R21, R12, RZ ;  /* 0x0000000c15087210 */ /* 0x000fc60007ffe0ff */
[----:B------:R-:W2:Y:S01]  /*07c0*/  LDC.64 R10, c[0x0][0x390] ;  /* 0x0000e400ff0a7b82 */ /* 0x000ea20000000a00 */
[----:B----4-:R-:W-:Y:S01]  /*07d0*/  IADD3 R15, PT, PT, -R19, R8, RZ ;  /* 0x00000008130f7210 */ /* 0x010fe20007ffe1ff */
[----:B0-----:R-:W-:-:S04]  /*07e0*/  IMAD.WIDE R8, R8, 0x4, R4 ;  /* 0x0000000408087825 */ /* 0x001fc800078e0204 */
[----:B------:R-:W-:Y:S01]  /*07f0*/  IMAD.WIDE R4, R15, 0x4, R4 ;  /* 0x000000040f047825 */ /* 0x000fe200078e0204 */
[----:B------:R-:W3:Y:S03]  /*0800*/  LDG.E R22, desc[UR6][R8.64] ;  /* 0x0000000608167981 */ /* 0x000ee6000c1e1900 */
[--C-:B-1----:R-:W-:Y:S01]  /*0810*/  IMAD.WIDE R2, R3, 0x4, R6.reuse ;  /* 0x0000000403027825 */ /* 0x102fe200078e0206 */
[----:B------:R-:W3:Y:S03]  /*0820*/  LDG.E R27, desc[UR6][R4.64] ;  /* 0x00000006041b7981 */ /* 0x000ee6000c1e1900 */
[----:B------:R-:W-:Y:S01]  /*0830*/  IMAD.WIDE R6, R12, 0x4, R6 ;  /* 0x000000040c067825 */ /* 0x000fe200078e0206 */
[----:B------:R-:W4:Y:S03]  /*0840*/  LDG.E R16, desc[UR6][R2.64] ;  /* 0x0000000602107981 */ /* 0x000f26000c1e1900 */
[----:B--2---:R-:W-:Y:S01]  /*0850*/  IMAD.WIDE R10, R13, 0x4, R10 ;  /* 0x000000040d0a7825 */ /* 0x004fe200078e020a */
[----:B------:R-:W4:Y:S01]  /*0860*/  LDG.E R25, desc[UR6][R6.64] ;  /* 0x0000000606197981 */ /* 0x000f22000c1e1900 */
[----:B------:R-:W0:Y:S03]  /*0870*/  LDC.64 R12, c[0x0][0x388] ;  /* 0x0000e200ff0c7b82 */ /* 0x000e260000000a00 */
[----:B------:R-:W2:Y:S04]  /*0880*/  LDG.E R14, desc[UR6][R10.64+0x8] ;  /* 0x000008060a0e7981 */ /* 0x000ea8000c1e1900 */
[----:B------:R-:W2:Y:S01]  /*0890*/  LDG.E R17, desc[UR6][R10.64] ;  /* 0x000000060a117981 */ /* 0x000ea2000c1e1900 */
[----:B0-----:R-:W-:-:S04]  /*08a0*/  IMAD.WIDE R12, R15, 0x4, R12 ;  /* 0x000000040f0c7825 */ /* 0x001fc800078e020c */
[----:B---3--:R-:W-:Y:S01]  /*08b0*/  FADD R22, R22, -R27 ;  /* 0x8000001b16167221 */ /* 0x008fe20000000000 */
[----:B----4-:R-:W-:-:S03]  /*08c0*/  FADD R16, R16, -R25 ;  /* 0x8000001910107221 */ /* 0x010fc60000000000 */
[----:B------:R-:W-:-:S04]  /*08d0*/  FMUL R25, R22, UR9 ;  /* 0x0000000916197c20 */ /* 0x000fc80008400000 */
[----:B------:R-:W-:Y:S01]  /*08e0*/  FFMA R25, R16, UR13, R25 ;  /* 0x0000000d10197c23 */ /* 0x000fe20008000019 */
[----:B--2---:R-:W-:-:S04]  /*08f0*/  FADD R14, R14, -R17 ;  /* 0x800000110e0e7221 */ /* 0x004fc80000000000 */
[----:B------:R-:W-:-:S05]  /*0900*/  FFMA R25, R14, UR12, R25 ;  /* 0x0000000c0e197c23 */ /* 0x000fca0008000019 */
[----:B------:R0:W-:Y:S04]  /*0910*/  STG.E desc[UR6][R12.64], R25 ;  /* 0x000000190c007986 */ /* 0x0001e8000c101906 */
[----:B------:R-:W2:Y:S04]  /*0920*/  LDG.E R22, desc[UR6][R8.64+0x4] ;  /* 0x0000040608167981 */ /* 0x000ea8000c1e1900 */
[----:B------:R-:W2:Y:S04]  /*0930*/  LDG.E R27, desc[UR6][R4.64+0x4] ;  /* 0x00000406041b7981 */ /* 0x000ea8000c1e1900 */
[----:B------:R-:W3:Y:S04]  /*0940*/  LDG.E R16, desc[UR6][R2.64+0x4] ;  /* 0x0000040602107981 */ /* 0x000ee8000c1e1900 */
[----:B------:R-:W3:Y:S04]  /*0950*/  LDG.E R17, desc[UR6][R6.64+0x4] ;  /* 0x0000040606117981 */ /* 0x000ee8000c1e1900 */
[----:B------:R-:W4:Y:S04]  /*0960*/  LDG.E R14, desc[UR6][R10.64+0xc] ;  /* 0x00000c060a0e7981 */ /* 0x000f28000c1e1900 */
[----:B------:R-:W4:Y:S01]  /*0970*/  LDG.E R15, desc[UR6][R10.64+0x4] ;  /* 0x000004060a0f7981 */ /* 0x000f22000c1e1900 */
[----:B--2---:R-:W-:Y:S01]  /*0980*/  FADD R22, R22, -R27 ;  /* 0x8000001b16167221 */ /* 0x004fe20000000000 */
[----:B---3--:R-:W-:-:S03]  /*0990*/  FADD R16, R16, -R17 ;  /* 0x8000001110107221 */ /* 0x008fc60000000000 */
[----:B------:R-:W-:-:S04]  /*09a0*/  FMUL R17, R22, UR9 ;  /* 0x0000000916117c20 */ /* 0x000fc80008400000 */
[----:B------:R-:W-:Y:S01]  /*09b0*/  FFMA R17, R16, UR13, R17 ;  /* 0x0000000d10117c23 */ /* 0x000fe20008000011 */
[----:B----4-:R-:W-:-:S04]  /*09c0*/  FADD R14, R14, -R15 ;  /* 0x8000000f0e0e7221 */ /* 0x010fc80000000000 */
[----:B------:R-:W-:-:S05]  /*09d0*/  FFMA R17, R14, UR12, R17 ;  /* 0x0000000c0e117c23 */ /* 0x000fca0008000011 */
[----:B------:R1:W-:Y:S04]  /*09e0*/  STG.E desc[UR6][R12.64+0x4], R17 ;  /* 0x000004110c007986 */ /* 0x0003e8000c101906 */
[----:B------:R-:W2:Y:S04]  /*09f0*/  LDG.E R22, desc[UR6][R8.64+0x8] ;  /* 0x0000080608167981 */ /* 0x000ea8000c1e1900 */
[----:B------:R-:W2:Y:S04]  /*0a00*/  LDG.E R27, desc[UR6][R4.64+0x8] ;  /* 0x00000806041b7981 */ /* 0x000ea8000c1e1900 */
[----:B------:R-:W3:Y:S04]  /*0a10*/  LDG.E R16, desc[UR6][R2.64+0x8] ;  /* 0x0000080602107981 */ /* 0x000ee8000c1e1900 */
[----:B0-----:R-:W3:Y:S04]  /*0a20*/  LDG.E R25, desc[UR6][R6.64+0x8] ;  /* 0x0000080606197981 */ /* 0x001ee8000c1e1900 */
        /* <DEDUP_REMOVED lines=9> */
[----:B------:R-:W1:Y:S04]  /*0ac0*/  LDG.E R8, desc[UR6][R8.64+0xc] ;  /* 0x00000c0608087981 */ /* 0x000e68000c1e1900 */
[----:B------:R-:W1:Y:S04]  /*0ad0*/  LDG.E R5, desc[UR6][R4.64+0xc] ;  /* 0x00000c0604057981 */ /* 0x000e68000c1e1900 */
[----:B------:R-:W2:Y:S04]  /*0ae0*/  LDG.E R2, desc[UR6][R2.64+0xc] ;  /* 0x00000c0602027981 */ /* 0x000ea8000c1e1900 */
[----:B------:R-:W2:Y:S04]  /*0af0*/  LDG.E R7, desc[UR6][R6.64+0xc] ;  /* 0x00000c0606077981 */ /* 0x000ea8000c1e1900 */
[----:B------:R-:W3:Y:S04]  /*0b00*/  LDG.E R14, desc[UR6][R10.64+0x14] ;  /* 0x000014060a0e7981 */ /* 0x000ee8000c1e1900 */
[----:B------:R-:W3:Y:S01]  /*0b10*/  LDG.E R15, desc[UR6][R10.64+0xc] ;  /* 0x00000c060a0f7981 */ /* 0x000ee2000c1e1900 */
[----:B------:R-:W-:-:S04]  /*0b20*/  IADD3 R23, PT, PT, R23, 0x4, RZ ;  /* 0x0000000417177810 */ /* 0x000fc80007ffe0ff */
[----:B------:R-:W-:Y:S01]  /*0b30*/  ISETP.GE.AND P0, PT, R23, R0, PT ;  /* 0x000000001700720c */ /* 0x000fe20003f06270 */
[----:B-1----:R-:W-:-:S04]  /*0b40*/  FADD R17, R8, -R5 ;  /* 0x8000000508117221 */ /* 0x002fc80000000000 */
[----:B------:R-:W-:Y:S01]  /*0b50*/  FMUL R17, R17, UR9 ;  /* 0x0000000911117c20 */ /* 0x000fe20008400000 */
[----:B--2---:R-:W-:-:S04]  /*0b60*/  FADD R16, R2, -R7 ;  /* 0x8000000702107221 */ /* 0x004fc80000000000 */
[----:B------:R-:W-:Y:S01]  /*0b70*/  FFMA R17, R16, UR13, R17 ;  /* 0x0000000d10117c23 */ /* 0x000fe20008000011 */
[----:B---3--:R-:W-:-:S04]  /*0b80*/  FADD R14, R14, -R15 ;  /* 0x8000000f0e0e7221 */ /* 0x008fc80000000000 */
[----:B------:R-:W-:-:S05]  /*0b90*/  FFMA R17, R14, UR12, R17 ;  /* 0x0000000c0e117c23 */ /* 0x000fca0008000011 */
[----:B------:R0:W-:Y:S01]  /*0ba0*/  STG.E desc[UR6][R12.64+0xc], R17 ;  /* 0x00000c110c007986 */ /* 0x0001e2000c101906 */
[----:B------:R-:W-:Y:S05]  /*0bb0*/  @!P0 BRA `(.L_x_8) ;  /* 0xfffffff800e88947 */ /* 0x000fea000383ffff */
[----:B------:R-:W-:Y:S05]  /*0bc0*/  EXIT ;  /* 0x000000000000794d */ /* 0x000fea0003800000 */
.L_x_9:
        /* <DEDUP_REMOVED lines=11> */
.L_x_11:


//--------------------- .nv.shared.reserved.0     --------------------------
	.section	.nv.shared.reserved.0,"aw",@nobits
	.weak		__nv_reservedSMEM_offset_0_alias
	.size		__nv_reservedSMEM_offset_0_alias, 0, 64
	.other		__nv_reservedSMEM_offset_0_alias,@"STO_CUDA_RESERVED_SHARED STV_DEFAULT"
__nv_reservedSMEM_offset_0_alias:
	.zero		0
	.zero		64


//--------------------- .nv.constant0._Z10initializePfS_S_S_fffiiiiiii --------------------------
	.section	.nv.constant0._Z10initializePfS_S_S_fffiiiiiii,"a",@progbits
	.sectionflags	@""
	.align	4
.nv.constant0._Z10initializePfS_S_S_fffiiiiiii:
	.zero		968


//--------------------- .nv.constant0._Z10divergencePPfS_S_S_S_fffiiiiiii --------------------------
	.section	.nv.constant0._Z10divergencePPfS_S_S_S_fffiiiiiii,"a",@progbits
	.sectionflags	@""
	.align	4
.nv.constant0._Z10divergencePPfS_S_S_S_fffiiiiiii:
	.zero		976


//--------------------- SYMBOLS --------------------------

	.type		.nv.reservedSmem.offset0,@object
	.size		.nv.reservedSmem.offset0,0x4
